	.target	sm_100a

	.elftype	@"ET_EXEC"


//--------------------- .note.nv.tkinfo           --------------------------
	.section	.note.nv.tkinfo,"",@"SHT_NOTE"
	.sectionflags	@"SHF_NOTE_NV_TKINFO"
	.tkinfo
        /*0018*/ 	.word	0x00000002
        /*0030*/ 	.string	""
        /*0030*/ 	.string	"ptxas"
        /*0030*/ 	.string	"Cuda compilation tools, release 13.0, V13.0.88"
        /*0030*/ 	.string	"Build cuda_13.0.r13.0/compiler.36424714_0"
        /*0030*/ 	.string	"-arch sm_100a -m 64 "



//--------------------- .note.nv.cuinfo           --------------------------
	.section	.note.nv.cuinfo,"",@"SHT_NOTE"
	.sectionflags	@"SHF_NOTE_NV_CUINFO"
        /*0018*/ 	.short	0x0002
        /*001a*/ 	.short	0x0064
        /*001c*/ 	.short	0x0082
	.zero		2


//--------------------- .nv.info                  --------------------------
	.section	.nv.info,"",@"SHT_CUDA_INFO"
	.align	4


	//----- nvinfo : EIATTR_REGCOUNT
	.align		4
        /*0000*/ 	.byte	0x04, 0x2f
        /*0002*/ 	.short	(.L_16 - .L_15)
	.align		4
.L_15:
        /*0004*/ 	.word	index@(_ZN7cutlass13device_kernelINS_4gemm6kernel13GemmUniversalIN4cute5tupleIJiiiiEEENS1_10collective13CollectiveMmaINS1_35MainloopSm100TmaUmmaWarpSpecializedILi9ELi2ELi4ENS5_IJNS4_1CILi1EEESB_SB_EEEEENS5_IJNSA_ILi64EEENSA_ILi112EEENSA_ILi128EEEEEEaNS5_IJlSB_lEEEaSI_NS4_8TiledMMAINS4_8MMA_AtomIJNS4_15SM100_MMA_S8_SSIaaiLi64ELi112ELNS4_4UMMA5MajorE0ELSN_0ELNSM_8SaturateE0EEEEEENS4_6LayoutISC_NS5_IJNSA_ILi0EEESS_SS_EEEEENS5_IJNS4_10UnderscoreESV_SV_EEEEENS4_13SM90_TMA_LOADENS4_14ComposedLayoutINS4_7SwizzleILi3ELi4ELi3EEENS4_18smem_ptr_flag_bitsILi8EEENSR_INS5_IJNSA_ILi8EEESG_EEENS5_IJSG_SB_EEEEEEEvNS4_8identityESY_S18_vS19_EENS_8epilogue10collective18CollectiveEpilogueINS1B_23Sm100TmaWarpSpecializedILi1ELi1ELi56ELb0ELb0EEEJSH_NS5_IJNSR_ISE_SB_EENSR_ISF_SB_EEEEEaSI_aSI_NS1B_6fusion15FusionCallbacksIS1F_NS1J_17LinearCombinationIaiaiLNS_15FloatRoundStyleE2EEESH_S1I_JEEENS4_5SM1004TMEM4LOAD25SM100_TMEM_LOAD_16dp32b8xESY_NSZ_INS10_ILi0ELi4ELi3EEES13_NSR_INS5_IJS14_NSA_ILi16EEEEEENS5_IJS1U_SB_EEEEEEENS4_39AutoVectorizingCopyWithAssumedAlignmentILi128EEENS4_14SM90_TMA_STOREES1Y_S20_S20_EEEvvEEEEvNT_6ParamsE)
        /*0008*/ 	.word	0x000000a0


	//----- nvinfo : EIATTR_FRAME_SIZE
	.align		4
.L_16:
        /*000c*/ 	.byte	0x04, 0x11
        /*000e*/ 	.short	(.L_18 - .L_17)
	.align		4
.L_17:
        /*0010*/ 	.word	index@($__internal_2_$__cuda_sm10x_tcgen05_guardrail_trap_unallocated_columns_being_dealloced)
        /*0014*/ 	.word	0x00000000


	//----- nvinfo : EIATTR_FRAME_SIZE
	.align		4
.L_18:
        /*0018*/ 	.byte	0x04, 0x11
        /*001a*/ 	.short	(.L_20 - .L_19)
	.align		4
.L_19:
        /*001c*/ 	.word	index@($__internal_1_$__cuda_sm10x_tcgen05_guardrail_trap_phase_invalid_during_alloc)
        /*0020*/ 	.word	0x00000000


	//----- nvinfo : EIATTR_FRAME_SIZE
	.align		4
.L_20:
        /*0024*/ 	.byte	0x04, 0x11
        /*0026*/ 	.short	(.L_22 - .L_21)
	.align		4
.L_21:
        /*0028*/ 	.word	index@($__internal_0_$__cuda_sm10x_tcgen05_guardrail_trap_col_being_dealloced_not_returned_by_alloc)
        /*002c*/ 	.word	0x00000000


	//----- nvinfo : EIATTR_FRAME_SIZE
	.align		4
.L_22:
        /*0030*/ 	.byte	0x04, 0x11
        /*0032*/ 	.short	(.L_24 - .L_23)
	.align		4
.L_23:
        /*0034*/ 	.word	index@(_ZN7cutlass13device_kernelINS_4gemm6kernel13GemmUniversalIN4cute5tupleIJiiiiEEENS1_10collective13CollectiveMmaINS1_35MainloopSm100TmaUmmaWarpSpecializedILi9ELi2ELi4ENS5_IJNS4_1CILi1EEESB_SB_EEEEENS5_IJNSA_ILi64EEENSA_ILi112EEENSA_ILi128EEEEEEaNS5_IJlSB_lEEEaSI_NS4_8TiledMMAINS4_8MMA_AtomIJNS4_15SM100_MMA_S8_SSIaaiLi64ELi112ELNS4_4UMMA5MajorE0ELSN_0ELNSM_8SaturateE0EEEEEENS4_6LayoutISC_NS5_IJNSA_ILi0EEESS_SS_EEEEENS5_IJNS4_10UnderscoreESV_SV_EEEEENS4_13SM90_TMA_LOADENS4_14ComposedLayoutINS4_7SwizzleILi3ELi4ELi3EEENS4_18smem_ptr_flag_bitsILi8EEENSR_INS5_IJNSA_ILi8EEESG_EEENS5_IJSG_SB_EEEEEEEvNS4_8identityESY_S18_vS19_EENS_8epilogue10collective18CollectiveEpilogueINS1B_23Sm100TmaWarpSpecializedILi1ELi1ELi56ELb0ELb0EEEJSH_NS5_IJNSR_ISE_SB_EENSR_ISF_SB_EEEEEaSI_aSI_NS1B_6fusion15FusionCallbacksIS1F_NS1J_17LinearCombinationIaiaiLNS_15FloatRoundStyleE2EEESH_S1I_JEEENS4_5SM1004TMEM4LOAD25SM100_TMEM_LOAD_16dp32b8xESY_NSZ_INS10_ILi0ELi4ELi3EEES13_NSR_INS5_IJS14_NSA_ILi16EEEEEENS5_IJS1U_SB_EEEEEEENS4_39AutoVectorizingCopyWithAssumedAlignmentILi128EEENS4_14SM90_TMA_STOREES1Y_S20_S20_EEEvvEEEEvNT_6ParamsE)
        /*0038*/ 	.word	0x00000000


	//----- nvinfo : EIATTR_MIN_STACK_SIZE
	.align		4
.L_24:
        /*003c*/ 	.byte	0x04, 0x12
        /*003e*/ 	.short	(.L_26 - .L_25)
	.align		4
.L_25:
        /*0040*/ 	.word	index@(_ZN7cutlass13device_kernelINS_4gemm6kernel13GemmUniversalIN4cute5tupleIJiiiiEEENS1_10collective13CollectiveMmaINS1_35MainloopSm100TmaUmmaWarpSpecializedILi9ELi2ELi4ENS5_IJNS4_1CILi1EEESB_SB_EEEEENS5_IJNSA_ILi64EEENSA_ILi112EEENSA_ILi128EEEEEEaNS5_IJlSB_lEEEaSI_NS4_8TiledMMAINS4_8MMA_AtomIJNS4_15SM100_MMA_S8_SSIaaiLi64ELi112ELNS4_4UMMA5MajorE0ELSN_0ELNSM_8SaturateE0EEEEEENS4_6LayoutISC_NS5_IJNSA_ILi0EEESS_SS_EEEEENS5_IJNS4_10UnderscoreESV_SV_EEEEENS4_13SM90_TMA_LOADENS4_14ComposedLayoutINS4_7SwizzleILi3ELi4ELi3EEENS4_18smem_ptr_flag_bitsILi8EEENSR_INS5_IJNSA_ILi8EEESG_EEENS5_IJSG_SB_EEEEEEEvNS4_8identityESY_S18_vS19_EENS_8epilogue10collective18CollectiveEpilogueINS1B_23Sm100TmaWarpSpecializedILi1ELi1ELi56ELb0ELb0EEEJSH_NS5_IJNSR_ISE_SB_EENSR_ISF_SB_EEEEEaSI_aSI_NS1B_6fusion15FusionCallbacksIS1F_NS1J_17LinearCombinationIaiaiLNS_15FloatRoundStyleE2EEESH_S1I_JEEENS4_5SM1004TMEM4LOAD25SM100_TMEM_LOAD_16dp32b8xESY_NSZ_INS10_ILi0ELi4ELi3EEES13_NSR_INS5_IJS14_NSA_ILi16EEEEEENS5_IJS1U_SB_EEEEEEENS4_39AutoVectorizingCopyWithAssumedAlignmentILi128EEENS4_14SM90_TMA_STOREES1Y_S20_S20_EEEvvEEEEvNT_6ParamsE)
        /*0044*/ 	.word	0x00000000
.L_26:


//--------------------- .nv.compat                --------------------------
	.section	.nv.compat,"",@"SHT_CUDA_COMPAT_INFO"
	.align	4
        /*0000*/ 	.byte	0x02, 0x09, 0x01, 0x00, 0x02, 0x02, 0x03, 0x00, 0x02, 0x05, 0x06, 0x00, 0x03, 0x07, 0x01, 0x01
        /*0010*/ 	.byte	0x02, 0x03, 0x01, 0x00, 0x02, 0x06, 0x01, 0x00, 0x04, 0x0b, 0x08, 0x00, 0x01, 0x00, 0x00, 0x00
        /*0020*/ 	.byte	0x00, 0x00, 0x00, 0x00


//--------------------- .nv.info._ZN7cutlass13device_kernelINS_4gemm6kernel13GemmUniversalIN4cute5tupleIJiiiiEEENS1_10collective13CollectiveMmaINS1_35MainloopSm100TmaUmmaWarpSpecializedILi9ELi2ELi4ENS5_IJNS4_1CILi1EEESB_SB_EEEEENS5_IJNSA_ILi64EEENSA_ILi112EEENSA_ILi128EEEEEEaNS5_IJlSB_lEEEaSI_NS4_8TiledMMAINS4_8MMA_AtomIJNS4_15SM100_MMA_S8_SSIaaiLi64ELi112ELNS4_4UMMA5MajorE0ELSN_0ELNSM_8SaturateE0EEEEEENS4_6LayoutISC_NS5_IJNSA_ILi0EEESS_SS_EEEEENS5_IJNS4_10UnderscoreESV_SV_EEEEENS4_13SM90_TMA_LOADENS4_14ComposedLayoutINS4_7SwizzleILi3ELi4ELi3EEENS4_18smem_ptr_flag_bitsILi8EEENSR_INS5_IJNSA_ILi8EEESG_EEENS5_IJSG_SB_EEEEEEEvNS4_8identityESY_S18_vS19_EENS_8epilogue10collective18CollectiveEpilogueINS1B_23Sm100TmaWarpSpecializedILi1ELi1ELi56ELb0ELb0EEEJSH_NS5_IJNSR_ISE_SB_EENSR_ISF_SB_EEEEEaSI_aSI_NS1B_6fusion15FusionCallbacksIS1F_NS1J_17LinearCombinationIaiaiLNS_15FloatRoundStyleE2EEESH_S1I_JEEENS4_5SM1004TMEM4LOAD25SM100_TMEM_LOAD_16dp32b8xESY_NSZ_INS10_ILi0ELi4ELi3EEES13_NSR_INS5_IJS14_NSA_ILi16EEEEEENS5_IJS1U_SB_EEEEEEENS4_39AutoVectorizingCopyWithAssumedAlignmentILi128EEENS4_14SM90_TMA_STOREES1Y_S20_S20_EEEvvEEEEvNT_6ParamsE --------------------------
	.section	.nv.info._ZN7cutlass13device_kernelINS_4gemm6kernel13GemmUniversalIN4cute5tupleIJiiiiEEENS1_10collective13CollectiveMmaINS1_35MainloopSm100TmaUmmaWarpSpecializedILi9ELi2ELi4ENS5_IJNS4_1CILi1EEESB_SB_EEEEENS5_IJNSA_ILi64EEENSA_ILi112EEENSA_ILi128EEEEEEaNS5_IJlSB_lEEEaSI_NS4_8TiledMMAINS4_8MMA_AtomIJNS4_15SM100_MMA_S8_SSIaaiLi64ELi112ELNS4_4UMMA5MajorE0ELSN_0ELNSM_8SaturateE0EEEEEENS4_6LayoutISC_NS5_IJNSA_ILi0EEESS_SS_EEEEENS5_IJNS4_10UnderscoreESV_SV_EEEEENS4_13SM90_TMA_LOADENS4_14ComposedLayoutINS4_7SwizzleILi3ELi4ELi3EEENS4_18smem_ptr_flag_bitsILi8EEENSR_INS5_IJNSA_ILi8EEESG_EEENS5_IJSG_SB_EEEEEEEvNS4_8identityESY_S18_vS19_EENS_8epilogue10collective18CollectiveEpilogueINS1B_23Sm100TmaWarpSpecializedILi1ELi1ELi56ELb0ELb0EEEJSH_NS5_IJNSR_ISE_SB_EENSR_ISF_SB_EEEEEaSI_aSI_NS1B_6fusion15FusionCallbacksIS1F_NS1J_17LinearCombinationIaiaiLNS_15FloatRoundStyleE2EEESH_S1I_JEEENS4_5SM1004TMEM4LOAD25SM100_TMEM_LOAD_16dp32b8xESY_NSZ_INS10_ILi0ELi4ELi3EEES13_NSR_INS5_IJS14_NSA_ILi16EEEEEENS5_IJS1U_SB_EEEEEEENS4_39AutoVectorizingCopyWithAssumedAlignmentILi128EEENS4_14SM90_TMA_STOREES1Y_S20_S20_EEEvvEEEEvNT_6ParamsE,"",@"SHT_CUDA_INFO"
	.sectionflags	@""
	.align	4


	//----- nvinfo : EIATTR_CUDA_API_VERSION
	.align		4
        /*0000*/ 	.byte	0x04, 0x37
        /*0002*/ 	.short	(.L_28 - .L_27)
.L_27:
        /*0004*/ 	.word	0x00000082


	//----- nvinfo : EIATTR_KPARAM_INFO
	.align		4
.L_28:
        /*0008*/ 	.byte	0x04, 0x17
        /*000a*/ 	.short	(.L_30 - .L_29)
.L_29:
        /*000c*/ 	.word	0x00000000
        /*0010*/ 	.short	0x0000
        /*0012*/ 	.short	0x0000
        /*0014*/ 	.byte	0x00, 0xf0, 0x01, 0x20


	//----- nvinfo : EIATTR_AT_ENTRY_FRAGMENTS
	.align		4
.L_30:
        /*0018*/ 	.byte	0x04, 0x4f
        /*001a*/ 	.short	(.L_32 - .L_31)


	//   ....[0]....
.L_31:
        /*001c*/ 	.word	0x00000006


	//----- nvinfo : EIATTR_RESERVED_SMEM_USED
	.align		4
.L_32:
        /*0020*/ 	.byte	0x01, 0x41
	.zero		2


	//----- nvinfo : EIATTR_SPARSE_MMA_MASK
	.align		4
        /*0024*/ 	.byte	0x03, 0x50
        /*0026*/ 	.short	0x0000


	//----- nvinfo : EIATTR_TCGEN05_1CTA_USED
	.align		4
        /*0028*/ 	.byte	0x01, 0x51
	.zero		2


	//----- nvinfo : EIATTR_MAXREG_COUNT
	.align		4
        /*002c*/ 	.byte	0x03, 0x1b
        /*002e*/ 	.short	0x00ff


	//----- nvinfo : EIATTR_NUM_BARRIERS
	.align		4
        /*0030*/ 	.byte	0x02, 0x4c
        /*0032*/ 	.byte	0x07
	.zero		1


	//----- nvinfo : EIATTR_EXTERNS
	.align		4
        /*0034*/ 	.byte	0x04, 0x0f
        /*0036*/ 	.short	(.L_34 - .L_33)


	//   ....[0]....
	.align		4
.L_33:
        /*0038*/ 	.word	index@(__assertfail)


	//----- nvinfo : EIATTR_MERCURY_ISA_VERSION
	.align		4
.L_34:
        /*003c*/ 	.byte	0x03, 0x5f
        /*003e*/ 	.short	0x0101


	//----- nvinfo : EIATTR_INT_WARP_WIDE_INSTR_OFFSETS
	.align		4
        /*0040*/ 	.byte	0x04, 0x31
        /*0042*/ 	.short	(.L_36 - .L_35)


	//   ....[0]....
.L_35:
        /*0044*/ 	.word	0x00001e30


	//   ....[1]....
        /*0048*/ 	.word	0x00003ba0


	//   ....[2]....
        /*004c*/ 	.word	0x00003bc0


	//   ....[3]....
        /*0050*/ 	.word	0x00003bf0


	//   ....[4]....
        /*0054*/ 	.word	0x00004640


	//   ....[5]....
        /*0058*/ 	.word	0x000046d0


	//   ....[6]....
        /*005c*/ 	.word	0x000046e0


	//   ....[7]....
        /*0060*/ 	.word	0x00004710


	//   ....[8]....
        /*0064*/ 	.word	0x000048b0


	//   ....[9]....
        /*0068*/ 	.word	0x00004910


	//   ....[10]....
        /*006c*/ 	.word	0x00004940


	//   ....[11]....
        /*0070*/ 	.word	0x00004960


	//----- nvinfo : EIATTR_COOP_GROUP_MASK_REGIDS
	.align		4
.L_36:
        /*0074*/ 	.byte	0x04, 0x29
        /*0076*/ 	.short	(.L_38 - .L_37)


	//   ....[0]....
.L_37:
        /*0078*/ 	.word	0xffffffff


	//   ....[1]....
        /*007c*/ 	.word	0xffffffff


	//   ....[2]....
        /*0080*/ 	.word	0xffffffff


	//   ....[3]....
        /*0084*/ 	.word	0xffffffff


	//   ....[4]....
        /*0088*/ 	.word	0xffffffff


	//   ....[5]....
        /*008c*/ 	.word	0xffffffff


	//   ....[6]....
        /*0090*/ 	.word	0xffffffff


	//   ....[7]....
        /*0094*/ 	.word	0xffffffff


	//   ....[8]....
        /*0098*/ 	.word	0xffffffff


	//   ....[9]....
        /*009c*/ 	.word	0xffffffff


	//   ....[10]....
        /*00a0*/ 	.word	0xffffffff


	//   ....[11]....
        /*00a4*/ 	.word	0xffffffff


	//   ....[12]....
        /*00a8*/ 	.word	0xffffffff


	//----- nvinfo : EIATTR_COOP_GROUP_INSTR_OFFSETS
	.align		4
.L_38:
        /*00ac*/ 	.byte	0x04, 0x28
        /*00ae*/ 	.short	(.L_40 - .L_39)


	//   ....[0]....
.L_39:
        /*00b0*/ 	.word	0x00000090


	//   ....[1]....
        /*00b4*/ 	.word	0x000004b0


	//   ....[2]....
        /*00b8*/ 	.word	0x000006f0


	//   ....[3]....
        /*00bc*/ 	.word	0x00000830


	//   ....[4]....
        /*00c0*/ 	.word	0x00000930


	//   ....[5]....
        /*00c4*/ 	.word	0x00000aa0


	//   ....[6]....
        /*00c8*/ 	.word	0x00000c40


	//   ....[7]....
        /*00cc*/ 	.word	0x00001d10


	//   ....[8]....
        /*00d0*/ 	.word	0x00002dc0


	//   ....[9]....
        /*00d4*/ 	.word	0x00002fd0


	//   ....[10]....
        /*00d8*/ 	.word	0x00003000


	//   ....[11]....
        /*00dc*/ 	.word	0x00003a80


	//   ....[12]....
        /*00e0*/ 	.word	0x00003cb0


	//----- nvinfo : EIATTR_VRC_CTA_INIT_COUNT
	.align		4
.L_40:
        /*00e4*/ 	.byte	0x02, 0x4a
        /*00e6*/ 	.byte	0x80
	.zero		1


	//----- nvinfo : EIATTR_SYSCALL_OFFSETS
	.align		4
        /*00e8*/ 	.byte	0x04, 0x46
        /*00ea*/ 	.short	(.L_42 - .L_41)


	//   ....[0]....
.L_41:
        /*00ec*/ 	.word	0x000059e0


	//   ....[1]....
        /*00f0*/ 	.word	0x00005b60


	//   ....[2]....
        /*00f4*/ 	.word	0x00005ce0


	//   ....[3]....
        /*00f8*/ 	.word	0x00005e60


	//   ....[4]....
        /*00fc*/ 	.word	0x00005fe0


	//   ....[5]....
        /*0100*/ 	.word	0x00006160


	//   ....[6]....
        /*0104*/ 	.word	0x000062e0


	//----- nvinfo : EIATTR_MBARRIER_INSTR_OFFSETS
	.align		4
.L_42:
        /*0108*/ 	.byte	0x04, 0x39
        /*010a*/ 	.short	(.L_44 - .L_43)


	//   ....[0]....
.L_43:
        /*010c*/ 	.word	0x000005b0
        /*0110*/ 	.word	0x000000ff
        /*0114*/ 	.word	0x00000000
        /*0118*/ 	.short	0x0100
        /*011a*/ 	.byte	0x05
	.zero		1


	//   ....[1]....
        /*011c*/ 	.word	0x000005c0
        /*0120*/ 	.word	0x000000ff
        /*0124*/ 	.word	0x00000048
        /*0128*/ 	.short	0x0100
        /*012a*/ 	.byte	0x05
	.zero		1


	//   ....[2]....
        /*012c*/ 	.word	0x000005d0
        /*0130*/ 	.word	0x000000ff
        /*0134*/ 	.word	0x00000008
        /*0138*/ 	.short	0x0100
        /*013a*/ 	.byte	0x05
	.zero		1


	//   ....[3]....
        /*013c*/ 	.word	0x000005e0
        /*0140*/ 	.word	0x000000ff
        /*0144*/ 	.word	0x00000050
        /*0148*/ 	.short	0x0100
        /*014a*/ 	.byte	0x05
	.zero		1


	//   ....[4]....
        /*014c*/ 	.word	0x000005f0
        /*0150*/ 	.word	0x000000ff
        /*0154*/ 	.word	0x00000010
        /*0158*/ 	.short	0x0100
        /*015a*/ 	.byte	0x05
	.zero		1


	//   ....[5]....
        /*015c*/ 	.word	0x00000600
        /*0160*/ 	.word	0x000000ff
        /*0164*/ 	.word	0x00000058
        /*0168*/ 	.short	0x0100
        /*016a*/ 	.byte	0x05
	.zero		1


	//   ....[6]....
        /*016c*/ 	.word	0x00000610
        /*0170*/ 	.word	0x000000ff
        /*0174*/ 	.word	0x00000018
        /*0178*/ 	.short	0x0100
        /*017a*/ 	.byte	0x05
	.zero		1


	//   ....[7]....
        /*017c*/ 	.word	0x00000620
        /*0180*/ 	.word	0x000000ff
        /*0184*/ 	.word	0x00000060
        /*0188*/ 	.short	0x0100
        /*018a*/ 	.byte	0x05
	.zero		1


	//   ....[8]....
        /*018c*/ 	.word	0x00000630
        /*0190*/ 	.word	0x000000ff
        /*0194*/ 	.word	0x00000020
        /*0198*/ 	.short	0x0100
        /*019a*/ 	.byte	0x05
	.zero		1


	//   ....[9]....
        /*019c*/ 	.word	0x00000640
        /*01a0*/ 	.word	0x000000ff
        /*01a4*/ 	.word	0x00000068
        /*01a8*/ 	.short	0x0100
        /*01aa*/ 	.byte	0x05
	.zero		1


	//   ....[10]....
        /*01ac*/ 	.word	0x00000650
        /*01b0*/ 	.word	0x000000ff
        /*01b4*/ 	.word	0x00000028
        /*01b8*/ 	.short	0x0100
        /*01ba*/ 	.byte	0x05
	.zero		1


	//   ....[11]....
        /*01bc*/ 	.word	0x00000660
        /*01c0*/ 	.word	0x000000ff
        /*01c4*/ 	.word	0x00000070
        /*01c8*/ 	.short	0x0100
        /*01ca*/ 	.byte	0x05
	.zero		1


	//   ....[12]....
        /*01cc*/ 	.word	0x00000670
        /*01d0*/ 	.word	0x000000ff
        /*01d4*/ 	.word	0x00000030
        /*01d8*/ 	.short	0x0100
        /*01da*/ 	.byte	0x05
	.zero		1


	//   ....[13]....
        /*01dc*/ 	.word	0x00000680
        /*01e0*/ 	.word	0x000000ff
        /*01e4*/ 	.word	0x00000078
        /*01e8*/ 	.short	0x0100
        /*01ea*/ 	.byte	0x05
	.zero		1


	//   ....[14]....
        /*01ec*/ 	.word	0x00000690
        /*01f0*/ 	.word	0x000000ff
        /*01f4*/ 	.word	0x00000038
        /*01f8*/ 	.short	0x0100
        /*01fa*/ 	.byte	0x05
	.zero		1


	//   ....[15]....
        /*01fc*/ 	.word	0x000006a0
        /*0200*/ 	.word	0x000000ff
        /*0204*/ 	.word	0x00000080
        /*0208*/ 	.short	0x0100
        /*020a*/ 	.byte	0x05
	.zero		1


	//   ....[16]....
        /*020c*/ 	.word	0x000006b0
        /*0210*/ 	.word	0x000000ff
        /*0214*/ 	.word	0x00000040
        /*0218*/ 	.short	0x0100
        /*021a*/ 	.byte	0x05
	.zero		1


	//   ....[17]....
        /*021c*/ 	.word	0x000006c0
        /*0220*/ 	.word	0x000000ff
        /*0224*/ 	.word	0x00000088
        /*0228*/ 	.short	0x0100
        /*022a*/ 	.byte	0x05
	.zero		1


	//   ....[18]....
        /*022c*/ 	.word	0x00000800
        /*0230*/ 	.word	0x000000ff
        /*0234*/ 	.word	0x00000090
        /*0238*/ 	.short	0x0100
        /*023a*/ 	.byte	0x07
	.zero		1


	//   ....[19]....
        /*023c*/ 	.word	0x00000810
        /*0240*/ 	.word	0x000000ff
        /*0244*/ 	.word	0x00000098
        /*0248*/ 	.short	0x0100
        /*024a*/ 	.byte	0x07
	.zero		1


	//   ....[20]....
        /*024c*/ 	.word	0x00000900
        /*0250*/ 	.word	0x000000ff
        /*0254*/ 	.word	0x000000a0
        /*0258*/ 	.short	0x0100
        /*025a*/ 	.byte	0x05
	.zero		1


	//   ....[21]....
        /*025c*/ 	.word	0x00000910
        /*0260*/ 	.word	0x000000ff
        /*0264*/ 	.word	0x000000a8
        /*0268*/ 	.short	0x0100
        /*026a*/ 	.byte	0x05
	.zero		1


	//   ....[22]....
        /*026c*/ 	.word	0x00000a50
        /*0270*/ 	.word	0x000000ff
        /*0274*/ 	.word	0x000000b0
        /*0278*/ 	.short	0x0100
        /*027a*/ 	.byte	0x05
	.zero		1


	//   ....[23]....
        /*027c*/ 	.word	0x00000a60
        /*0280*/ 	.word	0x000000ff
        /*0284*/ 	.word	0x000000c0
        /*0288*/ 	.short	0x0100
        /*028a*/ 	.byte	0x05
	.zero		1


	//   ....[24]....
        /*028c*/ 	.word	0x00000a70
        /*0290*/ 	.word	0x000000ff
        /*0294*/ 	.word	0x000000b8
        /*0298*/ 	.short	0x0100
        /*029a*/ 	.byte	0x05
	.zero		1


	//   ....[25]....
        /*029c*/ 	.word	0x00000a80
        /*02a0*/ 	.word	0x000000ff
        /*02a4*/ 	.word	0x000000c8
        /*02a8*/ 	.short	0x0100
        /*02aa*/ 	.byte	0x05
	.zero		1


	//   ....[26]....
        /*02ac*/ 	.word	0x00000bb0
        /*02b0*/ 	.word	0x000000ff
        /*02b4*/ 	.word	0x000000d0
        /*02b8*/ 	.short	0x0100
        /*02ba*/ 	.byte	0x07
	.zero		1


	//   ....[27]....
        /*02bc*/ 	.word	0x00000bc0
        /*02c0*/ 	.word	0x000000ff
        /*02c4*/ 	.word	0x000000f0
        /*02c8*/ 	.short	0x0100
        /*02ca*/ 	.byte	0x07
	.zero		1


	//   ....[28]....
        /*02cc*/ 	.word	0x00000bd0
        /*02d0*/ 	.word	0x000000ff
        /*02d4*/ 	.word	0x000000d8
        /*02d8*/ 	.short	0x0100
        /*02da*/ 	.byte	0x07
	.zero		1


	//   ....[29]....
        /*02dc*/ 	.word	0x00000be0
        /*02e0*/ 	.word	0x000000ff
        /*02e4*/ 	.word	0x000000f8
        /*02e8*/ 	.short	0x0100
        /*02ea*/ 	.byte	0x07
	.zero		1


	//   ....[30]....
        /*02ec*/ 	.word	0x00000bf0
        /*02f0*/ 	.word	0x000000ff
        /*02f4*/ 	.word	0x000000e0
        /*02f8*/ 	.short	0x0100
        /*02fa*/ 	.byte	0x07
	.zero		1


	//   ....[31]....
        /*02fc*/ 	.word	0x00000c00
        /*0300*/ 	.word	0x000000ff
        /*0304*/ 	.word	0x00000100
        /*0308*/ 	.short	0x0100
        /*030a*/ 	.byte	0x07
	.zero		1


	//   ....[32]....
        /*030c*/ 	.word	0x00000c10
        /*0310*/ 	.word	0x000000ff
        /*0314*/ 	.word	0x000000e8
        /*0318*/ 	.short	0x0100
        /*031a*/ 	.byte	0x07
	.zero		1


	//   ....[33]....
        /*031c*/ 	.word	0x00000c20
        /*0320*/ 	.word	0x000000ff
        /*0324*/ 	.word	0x00000108
        /*0328*/ 	.short	0x0100
        /*032a*/ 	.byte	0x07
	.zero		1


	//   ....[34]....
        /*032c*/ 	.word	0x00000d10
        /*0330*/ 	.word	0x000000ff
        /*0334*/ 	.word	0x00000110
        /*0338*/ 	.short	0x0100
        /*033a*/ 	.byte	0x05
	.zero		1


	//   ....[35]....
        /*033c*/ 	.word	0x00000d20
        /*0340*/ 	.word	0x000000ff
        /*0344*/ 	.word	0x00000120
        /*0348*/ 	.short	0x0100
        /*034a*/ 	.byte	0x05
	.zero		1


	//   ....[36]....
        /*034c*/ 	.word	0x00000d30
        /*0350*/ 	.word	0x000000ff
        /*0354*/ 	.word	0x00000118
        /*0358*/ 	.short	0x0100
        /*035a*/ 	.byte	0x05
	.zero		1


	//   ....[37]....
        /*035c*/ 	.word	0x00000d40
        /*0360*/ 	.word	0x000000ff
        /*0364*/ 	.word	0x00000128
        /*0368*/ 	.short	0x0100
        /*036a*/ 	.byte	0x05
	.zero		1


	//   ....[38]....
        /*036c*/ 	.word	0x00001610
        /*0370*/ 	.word	0x00000003
        /*0374*/ 	.word	0x00000120
        /*0378*/ 	.short	0x010a
        /*037a*/ 	.byte	0xff
	.zero		1


	//   ....[39]....
        /*037c*/ 	.word	0x00001640
        /*0380*/ 	.word	0x00000003
        /*0384*/ 	.word	0x00000110
        /*0388*/ 	.short	0x0101
        /*038a*/ 	.byte	0xff
	.zero		1


	//   ....[40]....
        /*038c*/ 	.word	0x00001710
        /*0390*/ 	.word	0x000000ff
        /*0394*/ 	.word	0x00000048
        /*0398*/ 	.short	0x010a
        /*039a*/ 	.byte	0x05
	.zero		1


	//   ....[41]....
        /*039c*/ 	.word	0x000017b0
        /*03a0*/ 	.word	0x000000ff
        /*03a4*/ 	.word	0x00000048
        /*03a8*/ 	.short	0x010a
        /*03aa*/ 	.byte	0x21
	.zero		1


	//   ....[42]....
        /*03ac*/ 	.word	0x00001900
        /*03b0*/ 	.word	0x000000ff
        /*03b4*/ 	.word	0x00000048
        /*03b8*/ 	.short	0x010a
        /*03ba*/ 	.byte	0x08
	.zero		1


	//   ....[43]....
        /*03bc*/ 	.word	0x00001a10
        /*03c0*/ 	.word	0x000000ff
        /*03c4*/ 	.word	0x000000a8
        /*03c8*/ 	.short	0x0101
        /*03ca*/ 	.byte	0x04
	.zero		1


	//   ....[44]....
        /*03cc*/ 	.word	0x00001a30
        /*03d0*/ 	.word	0x000000ff
        /*03d4*/ 	.word	0x00000048
        /*03d8*/ 	.short	0x010a
        /*03da*/ 	.byte	0x05
	.zero		1


	//   ....[45]....
        /*03dc*/ 	.word	0x00001ab0
        /*03e0*/ 	.word	0x000000ff
        /*03e4*/ 	.word	0x00000048
        /*03e8*/ 	.short	0x010a
        /*03ea*/ 	.byte	0x11
	.zero		1


	//   ....[46]....
        /*03ec*/ 	.word	0x00001c00
        /*03f0*/ 	.word	0x000000ff
        /*03f4*/ 	.word	0x00000048
        /*03f8*/ 	.short	0x010a
        /*03fa*/ 	.byte	0x08
	.zero		1


	//   ....[47]....
        /*03fc*/ 	.word	0x00001d40
        /*0400*/ 	.word	0x00000002
        /*0404*/ 	.word	0x000000b0
        /*0408*/ 	.short	0x010a
        /*040a*/ 	.byte	0xff
	.zero		1


	//   ....[48]....
        /*040c*/ 	.word	0x00001e00
        /*0410*/ 	.word	0x00000002
        /*0414*/ 	.word	0x00000000
        /*0418*/ 	.short	0x0101
        /*041a*/ 	.byte	0xff
	.zero		1


	//   ....[49]....
        /*041c*/ 	.word	0x00002360
        /*0420*/ 	.word	0x000000ff
        /*0424*/ 	.word	0x00000000
        /*0428*/ 	.short	0x010a
        /*042a*/ 	.byte	0x05
	.zero		1


	//   ....[50]....
        /*042c*/ 	.word	0x000023f0
        /*0430*/ 	.word	0x000000ff
        /*0434*/ 	.word	0x00000000
        /*0438*/ 	.short	0x010a
        /*043a*/ 	.byte	0x05
	.zero		1


	//   ....[51]....
        /*043c*/ 	.word	0x00002480
        /*0440*/ 	.word	0x000000ff
        /*0444*/ 	.word	0x00000000
        /*0448*/ 	.short	0x010a
        /*044a*/ 	.byte	0x05
	.zero		1


	//   ....[52]....
        /*044c*/ 	.word	0x00002510
        /*0450*/ 	.word	0x000000ff
        /*0454*/ 	.word	0x00000000
        /*0458*/ 	.short	0x010a
        /*045a*/ 	.byte	0x05
	.zero		1


	//   ....[53]....
        /*045c*/ 	.word	0x000025a0
        /*0460*/ 	.word	0x000000ff
        /*0464*/ 	.word	0x00000000
        /*0468*/ 	.short	0x010a
        /*046a*/ 	.byte	0x05
	.zero		1


	//   ....[54]....
        /*046c*/ 	.word	0x00002630
        /*0470*/ 	.word	0x000000ff
        /*0474*/ 	.word	0x00000000
        /*0478*/ 	.short	0x010a
        /*047a*/ 	.byte	0x05
	.zero		1


	//   ....[55]....
        /*047c*/ 	.word	0x000026c0
        /*0480*/ 	.word	0x000000ff
        /*0484*/ 	.word	0x00000000
        /*0488*/ 	.short	0x010a
        /*048a*/ 	.byte	0x05
	.zero		1


	//   ....[56]....
        /*048c*/ 	.word	0x00002750
        /*0490*/ 	.word	0x000000ff
        /*0494*/ 	.word	0x00000000
        /*0498*/ 	.short	0x010a
        /*049a*/ 	.byte	0x05
	.zero		1


	//   ....[57]....
        /*049c*/ 	.word	0x000027f0
        /*04a0*/ 	.word	0x00000000
        /*04a4*/ 	.word	0x00000000
        /*04a8*/ 	.short	0x010a
        /*04aa*/ 	.byte	0xff
	.zero		1


	//   ....[58]....
        /*04ac*/ 	.word	0x00002910
        /*04b0*/ 	.word	0x00000000
        /*04b4*/ 	.word	0x00000110
        /*04b8*/ 	.short	0x010a
        /*04ba*/ 	.byte	0xff
	.zero		1


	//   ....[59]....
        /*04bc*/ 	.word	0x00002970
        /*04c0*/ 	.word	0x00000004
        /*04c4*/ 	.word	0x00000000
        /*04c8*/ 	.short	0x0101
        /*04ca*/ 	.byte	0xff
	.zero		1


	//   ....[60]....
        /*04cc*/ 	.word	0x00002990
        /*04d0*/ 	.word	0x000000ff
        /*04d4*/ 	.word	0x000000c0
        /*04d8*/ 	.short	0x010a
        /*04da*/ 	.byte	0x05
	.zero		1


	//   ....[61]....
        /*04dc*/ 	.word	0x00002ab0
        /*04e0*/ 	.word	0x00000000
        /*04e4*/ 	.word	0x000000b0
        /*04e8*/ 	.short	0x010a
        /*04ea*/ 	.byte	0xff
	.zero		1


	//   ....[62]....
        /*04ec*/ 	.word	0x00002bc0
        /*04f0*/ 	.word	0x00000000
        /*04f4*/ 	.word	0x00000000
        /*04f8*/ 	.short	0x0101
        /*04fa*/ 	.byte	0xff
	.zero		1


	//   ....[63]....
        /*04fc*/ 	.word	0x00002c50
        /*0500*/ 	.word	0x000000ff
        /*0504*/ 	.word	0x000000c0
        /*0508*/ 	.short	0x0106
        /*050a*/ 	.byte	0x05
	.zero		1


	//   ....[64]....
        /*050c*/ 	.word	0x00002c70
        /*0510*/ 	.word	0x000000ff
        /*0514*/ 	.word	0x000000c0
        /*0518*/ 	.short	0x010a
        /*051a*/ 	.byte	0x05
	.zero		1


	//   ....[65]....
        /*051c*/ 	.word	0x00002d00
        /*0520*/ 	.word	0x000000ff
        /*0524*/ 	.word	0x000000c0
        /*0528*/ 	.short	0x0106
        /*052a*/ 	.byte	0x04
	.zero		1


	//   ....[66]....
        /*052c*/ 	.word	0x00002d40
        /*0530*/ 	.word	0x00000000
        /*0534*/ 	.word	0x000000c0
        /*0538*/ 	.short	0x010a
        /*053a*/ 	.byte	0xff
	.zero		1


	//   ....[67]....
        /*053c*/ 	.word	0x00003280
        /*0540*/ 	.word	0x00000000
        /*0544*/ 	.word	0x000000b0
        /*0548*/ 	.short	0x010a
        /*054a*/ 	.byte	0xff
	.zero		1


	//   ....[68]....
        /*054c*/ 	.word	0x00003390
        /*0550*/ 	.word	0x00000003
        /*0554*/ 	.word	0x00000000
        /*0558*/ 	.short	0x0101
        /*055a*/ 	.byte	0xff
	.zero		1


	//   ....[69]....
        /*055c*/ 	.word	0x000033a0
        /*0560*/ 	.word	0x000000ff
        /*0564*/ 	.word	0x00000000
        /*0568*/ 	.short	0x010a
        /*056a*/ 	.byte	0x05
	.zero		1


	//   ....[70]....
        /*056c*/ 	.word	0x00003410
        /*0570*/ 	.word	0x000000ff
        /*0574*/ 	.word	0x000000f0
        /*0578*/ 	.short	0x010a
        /*057a*/ 	.byte	0x0e
	.zero		1


	//   ....[71]....
        /*057c*/ 	.word	0x000034e0
        /*0580*/ 	.word	0x000000ff
        /*0584*/ 	.word	0x00000000
        /*0588*/ 	.short	0x010a
        /*058a*/ 	.byte	0x07
	.zero		1


	//   ....[72]....
        /*058c*/ 	.word	0x00003610
        /*0590*/ 	.word	0x000000ff
        /*0594*/ 	.word	0x00000000
        /*0598*/ 	.short	0x010a
        /*059a*/ 	.byte	0x13
	.zero		1


	//   ....[73]....
        /*059c*/ 	.word	0x000038b0
        /*05a0*/ 	.word	0x000000ff
        /*05a4*/ 	.word	0x00000000
        /*05a8*/ 	.short	0x010a
        /*05aa*/ 	.byte	0x05
	.zero		1


	//   ....[74]....
        /*05ac*/ 	.word	0x00003940
        /*05b0*/ 	.word	0x000000ff
        /*05b4*/ 	.word	0x00000000
        /*05b8*/ 	.short	0x010a
        /*05ba*/ 	.byte	0x05
	.zero		1


	//   ....[75]....
        /*05bc*/ 	.word	0x000039d0
        /*05c0*/ 	.word	0x000000ff
        /*05c4*/ 	.word	0x00000000
        /*05c8*/ 	.short	0x010a
        /*05ca*/ 	.byte	0x05
	.zero		1


	//   ....[76]....
        /*05cc*/ 	.word	0x00003a60
        /*05d0*/ 	.word	0x000000ff
        /*05d4*/ 	.word	0x00000000
        /*05d8*/ 	.short	0x010a
        /*05da*/ 	.byte	0x06
	.zero		1


	//   ....[77]....
        /*05dc*/ 	.word	0x00003eb0
        /*05e0*/ 	.word	0x00000000
        /*05e4*/ 	.word	0x000000b0
        /*05e8*/ 	.short	0x010a
        /*05ea*/ 	.byte	0xff
	.zero		1


	//   ....[78]....
        /*05ec*/ 	.word	0x00003fa0
        /*05f0*/ 	.word	0x00000000
        /*05f4*/ 	.word	0x00000000
        /*05f8*/ 	.short	0x0101
        /*05fa*/ 	.byte	0xff
	.zero		1


	//   ....[79]....
        /*05fc*/ 	.word	0x000042c0
        /*0600*/ 	.word	0x000000ff
        /*0604*/ 	.word	0x000000a8
        /*0608*/ 	.short	0x010a
        /*060a*/ 	.byte	0x07
	.zero		1


	//   ....[80]....
        /*060c*/ 	.word	0x00004440
        /*0610*/ 	.word	0x000000ff
        /*0614*/ 	.word	0x00000098
        /*0618*/ 	.short	0x010a
        /*061a*/ 	.byte	0x07
	.zero		1


	//   ....[81]....
        /*061c*/ 	.word	0x000049b0
        /*0620*/ 	.word	0x000000ff
        /*0624*/ 	.word	0x00000090
        /*0628*/ 	.short	0x010b
        /*062a*/ 	.byte	0x07
	.zero		1


	//   ....[82]....
        /*062c*/ 	.word	0x000049e0
        /*0630*/ 	.word	0x000000ff
        /*0634*/ 	.word	0x00000000
        /*0638*/ 	.short	0x0101
        /*063a*/ 	.byte	0x25
	.zero		1


	//   ....[83]....
        /*063c*/ 	.word	0x00004a30
        /*0640*/ 	.word	0x00000000
        /*0644*/ 	.word	0x00000098
        /*0648*/ 	.short	0x010a
        /*064a*/ 	.byte	0xff
	.zero		1


	//   ....[84]....
        /*064c*/ 	.word	0x00004cd0
        /*0650*/ 	.word	0x00000000
        /*0654*/ 	.word	0x000000b0
        /*0658*/ 	.short	0x010a
        /*065a*/ 	.byte	0xff
	.zero		1


	//   ....[85]....
        /*065c*/ 	.word	0x00004da0
        /*0660*/ 	.word	0x00000000
        /*0664*/ 	.word	0x00000000
        /*0668*/ 	.short	0x0101
        /*066a*/ 	.byte	0xff
	.zero		1


	//   ....[86]....
        /*066c*/ 	.word	0x00005490
        /*0670*/ 	.word	0x000000ff
        /*0674*/ 	.word	0x00000090
        /*0678*/ 	.short	0x010a
        /*067a*/ 	.byte	0x2c
	.zero		1


	//   ....[87]....
        /*067c*/ 	.word	0x00005500
        /*0680*/ 	.word	0x000000ff
        /*0684*/ 	.word	0x000000d0
        /*0688*/ 	.short	0x010a
        /*068a*/ 	.byte	0x32
	.zero		1


	//   ....[88]....
        /*068c*/ 	.word	0x000055b0
        /*0690*/ 	.word	0x000000ff
        /*0694*/ 	.word	0x00000090
        /*0698*/ 	.short	0x010a
        /*069a*/ 	.byte	0x2c
	.zero		1


	//   ....[89]....
        /*069c*/ 	.word	0x000057f0
        /*06a0*/ 	.word	0x000000ff
        /*06a4*/ 	.word	0x00000000
        /*06a8*/ 	.short	0x0101
        /*06aa*/ 	.byte	0x04
	.zero		1


	//   ....[90]....
        /*06ac*/ 	.word	0x00005810
        /*06b0*/ 	.word	0x000000ff
        /*06b4*/ 	.word	0x000000d0
        /*06b8*/ 	.short	0x010a
        /*06ba*/ 	.byte	0x32
	.zero		1


	//   ....[91]....
        /*06bc*/ 	.word	0x00006f50
        /*06c0*/ 	.word	0x000000ff
        /*06c4*/ 	.word	0x00000000
        /*06c8*/ 	.short	0x0101
        /*06ca*/ 	.byte	0x05
	.zero		1


	//   ....[92]....
        /*06cc*/ 	.word	0x000076f0
        /*06d0*/ 	.word	0x00000003
        /*06d4*/ 	.word	0x00000120
        /*06d8*/ 	.short	0x010a
        /*06da*/ 	.byte	0xff
	.zero		1


	//   ....[93]....
        /*06dc*/ 	.word	0x00007750
        /*06e0*/ 	.word	0x00000002
        /*06e4*/ 	.word	0x00000048
        /*06e8*/ 	.short	0x010a
        /*06ea*/ 	.byte	0xff
	.zero		1


	//   ....[94]....
        /*06ec*/ 	.word	0x000077b0
        /*06f0*/ 	.word	0x00000002
        /*06f4*/ 	.word	0x00000048
        /*06f8*/ 	.short	0x010a
        /*06fa*/ 	.byte	0xff
	.zero		1


	//   ....[95]....
        /*06fc*/ 	.word	0x00007800
        /*0700*/ 	.word	0x00000002
        /*0704*/ 	.word	0x000000b0
        /*0708*/ 	.short	0x010a
        /*070a*/ 	.byte	0xff
	.zero		1


	//   ....[96]....
        /*070c*/ 	.word	0x00007860
        /*0710*/ 	.word	0x00000000
        /*0714*/ 	.word	0x00000000
        /*0718*/ 	.short	0x010a
        /*071a*/ 	.byte	0xff
	.zero		1


	//   ....[97]....
        /*071c*/ 	.word	0x000078c0
        /*0720*/ 	.word	0x00000000
        /*0724*/ 	.word	0x00000000
        /*0728*/ 	.short	0x010a
        /*072a*/ 	.byte	0xff
	.zero		1


	//   ....[98]....
        /*072c*/ 	.word	0x00007920
        /*0730*/ 	.word	0x00000000
        /*0734*/ 	.word	0x00000000
        /*0738*/ 	.short	0x010a
        /*073a*/ 	.byte	0xff
	.zero		1


	//   ....[99]....
        /*073c*/ 	.word	0x00007980
        /*0740*/ 	.word	0x00000000
        /*0744*/ 	.word	0x00000000
        /*0748*/ 	.short	0x010a
        /*074a*/ 	.byte	0xff
	.zero		1


	//   ....[100]....
        /*074c*/ 	.word	0x000079e0
        /*0750*/ 	.word	0x00000000
        /*0754*/ 	.word	0x00000000
        /*0758*/ 	.short	0x010a
        /*075a*/ 	.byte	0xff
	.zero		1


	//   ....[101]....
        /*075c*/ 	.word	0x00007a40
        /*0760*/ 	.word	0x00000000
        /*0764*/ 	.word	0x00000000
        /*0768*/ 	.short	0x010a
        /*076a*/ 	.byte	0xff
	.zero		1


	//   ....[102]....
        /*076c*/ 	.word	0x00007aa0
        /*0770*/ 	.word	0x00000000
        /*0774*/ 	.word	0x00000000
        /*0778*/ 	.short	0x010a
        /*077a*/ 	.byte	0xff
	.zero		1


	//   ....[103]....
        /*077c*/ 	.word	0x00007b00
        /*0780*/ 	.word	0x00000000
        /*0784*/ 	.word	0x00000000
        /*0788*/ 	.short	0x010a
        /*078a*/ 	.byte	0xff
	.zero		1


	//   ....[104]....
        /*078c*/ 	.word	0x00007b50
        /*0790*/ 	.word	0x00000000
        /*0794*/ 	.word	0x00000110
        /*0798*/ 	.short	0x010a
        /*079a*/ 	.byte	0xff
	.zero		1


	//   ....[105]....
        /*079c*/ 	.word	0x00007bb0
        /*07a0*/ 	.word	0x00000000
        /*07a4*/ 	.word	0x000000c0
        /*07a8*/ 	.short	0x010a
        /*07aa*/ 	.byte	0xff
	.zero		1


	//   ....[106]....
        /*07ac*/ 	.word	0x00007c00
        /*07b0*/ 	.word	0x00000000
        /*07b4*/ 	.word	0x000000b0
        /*07b8*/ 	.short	0x010a
        /*07ba*/ 	.byte	0xff
	.zero		1


	//   ....[107]....
        /*07bc*/ 	.word	0x00007c60
        /*07c0*/ 	.word	0x00000000
        /*07c4*/ 	.word	0x000000c0
        /*07c8*/ 	.short	0x010a
        /*07ca*/ 	.byte	0xff
	.zero		1


	//   ....[108]....
        /*07cc*/ 	.word	0x00007cb0
        /*07d0*/ 	.word	0x00000000
        /*07d4*/ 	.word	0x000000b0
        /*07d8*/ 	.short	0x010a
        /*07da*/ 	.byte	0xff
	.zero		1


	//   ....[109]....
        /*07dc*/ 	.word	0x00007d10
        /*07e0*/ 	.word	0x00000003
        /*07e4*/ 	.word	0x000000f0
        /*07e8*/ 	.short	0x010a
        /*07ea*/ 	.byte	0xff
	.zero		1


	//   ....[110]....
        /*07ec*/ 	.word	0x00007d70
        /*07f0*/ 	.word	0x00000000
        /*07f4*/ 	.word	0x00000000
        /*07f8*/ 	.short	0x010a
        /*07fa*/ 	.byte	0xff
	.zero		1


	//   ....[111]....
        /*07fc*/ 	.word	0x00007dd0
        /*0800*/ 	.word	0x00000000
        /*0804*/ 	.word	0x00000000
        /*0808*/ 	.short	0x010a
        /*080a*/ 	.byte	0xff
	.zero		1


	//   ....[112]....
        /*080c*/ 	.word	0x00007e30
        /*0810*/ 	.word	0x00000000
        /*0814*/ 	.word	0x00000000
        /*0818*/ 	.short	0x010a
        /*081a*/ 	.byte	0xff
	.zero		1


	//   ....[113]....
        /*081c*/ 	.word	0x00007e90
        /*0820*/ 	.word	0x00000000
        /*0824*/ 	.word	0x00000000
        /*0828*/ 	.short	0x010a
        /*082a*/ 	.byte	0xff
	.zero		1


	//   ....[114]....
        /*082c*/ 	.word	0x00007ef0
        /*0830*/ 	.word	0x00000000
        /*0834*/ 	.word	0x00000000
        /*0838*/ 	.short	0x010a
        /*083a*/ 	.byte	0xff
	.zero		1


	//   ....[115]....
        /*083c*/ 	.word	0x00007f40
        /*0840*/ 	.word	0x00000000
        /*0844*/ 	.word	0x000000b0
        /*0848*/ 	.short	0x010a
        /*084a*/ 	.byte	0xff
	.zero		1


	//   ....[116]....
        /*084c*/ 	.word	0x00007fa0
        /*0850*/ 	.word	0x00000000
        /*0854*/ 	.word	0x000000a8
        /*0858*/ 	.short	0x010a
        /*085a*/ 	.byte	0xff
	.zero		1


	//   ....[117]....
        /*085c*/ 	.word	0x00008000
        /*0860*/ 	.word	0x00000000
        /*0864*/ 	.word	0x00000098
        /*0868*/ 	.short	0x010a
        /*086a*/ 	.byte	0xff
	.zero		1


	//   ....[118]....
        /*086c*/ 	.word	0x00008050
        /*0870*/ 	.word	0x00000000
        /*0874*/ 	.word	0x000000b0
        /*0878*/ 	.short	0x010a
        /*087a*/ 	.byte	0xff
	.zero		1


	//   ....[119]....
        /*087c*/ 	.word	0x000080b0
        /*0880*/ 	.word	0x00000000
        /*0884*/ 	.word	0x00000090
        /*0888*/ 	.short	0x010a
        /*088a*/ 	.byte	0xff
	.zero		1


	//   ....[120]....
        /*088c*/ 	.word	0x00008110
        /*0890*/ 	.word	0x00000003
        /*0894*/ 	.word	0x000000d0
        /*0898*/ 	.short	0x010a
        /*089a*/ 	.byte	0xff
	.zero		1


	//----- nvinfo : EIATTR_NUM_MBARRIERS
	.align		4
.L_44:
        /*089c*/ 	.byte	0x03, 0x38
        /*089e*/ 	.short	0x0026


	//----- nvinfo : EIATTR_EXIT_INSTR_OFFSETS
	.align		4
        /*08a0*/ 	.byte	0x04, 0x1c
        /*08a2*/ 	.short	(.L_46 - .L_45)


	//   ....[0]....
.L_45:
        /*08a4*/ 	.word	0x00002820


	//   ....[1]....
        /*08a8*/ 	.word	0x00002d10


	//   ....[2]....
        /*08ac*/ 	.word	0x00002d70


	//   ....[3]....
        /*08b0*/ 	.word	0x00003cc0


	//   ....[4]....
        /*08b4*/ 	.word	0x00004a60


	//   ....[5]....
        /*08b8*/ 	.word	0x00004aa0


	//   ....[6]....
        /*08bc*/ 	.word	0x000076e0


	//----- nvinfo : EIATTR_MAX_THREADS
	.align		4
.L_46:
        /*08c0*/ 	.byte	0x04, 0x05
        /*08c2*/ 	.short	(.L_48 - .L_47)
.L_47:
        /*08c4*/ 	.word	0x00000100
        /*08c8*/ 	.word	0x00000001
        /*08cc*/ 	.word	0x00000001


	//----- nvinfo : EIATTR_CRS_STACK_SIZE
	.align		4
.L_48:
        /*08d0*/ 	.byte	0x04, 0x1e
        /*08d2*/ 	.short	(.L_50 - .L_49)
.L_49:
        /*08d4*/ 	.word	0x00000000


	//----- nvinfo : EIATTR_CBANK_PARAM_SIZE
	.align		4
.L_50:
        /*08d8*/ 	.byte	0x03, 0x19
        /*08da*/ 	.short	0x0800


	//----- nvinfo : EIATTR_PARAM_CBANK
	.align		4
        /*08dc*/ 	.byte	0x04, 0x0a
        /*08de*/ 	.short	(.L_52 - .L_51)
	.align		4
.L_51:
        /*08e0*/ 	.word	index@(.nv.constant0._ZN7cutlass13device_kernelINS_4gemm6kernel13GemmUniversalIN4cute5tupleIJiiiiEEENS1_10collective13CollectiveMmaINS1_35MainloopSm100TmaUmmaWarpSpecializedILi9ELi2ELi4ENS5_IJNS4_1CILi1EEESB_SB_EEEEENS5_IJNSA_ILi64EEENSA_ILi112EEENSA_ILi128EEEEEEaNS5_IJlSB_lEEEaSI_NS4_8TiledMMAINS4_8MMA_AtomIJNS4_15SM100_MMA_S8_SSIaaiLi64ELi112ELNS4_4UMMA5MajorE0ELSN_0ELNSM_8SaturateE0EEEEEENS4_6LayoutISC_NS5_IJNSA_ILi0EEESS_SS_EEEEENS5_IJNS4_10UnderscoreESV_SV_EEEEENS4_13SM90_TMA_LOADENS4_14ComposedLayoutINS4_7SwizzleILi3ELi4ELi3EEENS4_18smem_ptr_flag_bitsILi8EEENSR_INS5_IJNSA_ILi8EEESG_EEENS5_IJSG_SB_EEEEEEEvNS4_8identityESY_S18_vS19_EENS_8epilogue10collective18CollectiveEpilogueINS1B_23Sm100TmaWarpSpecializedILi1ELi1ELi56ELb0ELb0EEEJSH_NS5_IJNSR_ISE_SB_EENSR_ISF_SB_EEEEEaSI_aSI_NS1B_6fusion15FusionCallbacksIS1F_NS1J_17LinearCombinationIaiaiLNS_15FloatRoundStyleE2EEESH_S1I_JEEENS4_5SM1004TMEM4LOAD25SM100_TMEM_LOAD_16dp32b8xESY_NSZ_INS10_ILi0ELi4ELi3EEES13_NSR_INS5_IJS14_NSA_ILi16EEEEEENS5_IJS1U_SB_EEEEEEENS4_39AutoVectorizingCopyWithAssumedAlignmentILi128EEENS4_14SM90_TMA_STOREES1Y_S20_S20_EEEvvEEEEvNT_6ParamsE)
        /*08e4*/ 	.short	0x0380
        /*08e6*/ 	.short	0x0800


	//----- nvinfo : EIATTR_SW_WAR
	.align		4
.L_52:
        /*08e8*/ 	.byte	0x04, 0x36
        /*08ea*/ 	.short	(.L_54 - .L_53)
.L_53:
        /*08ec*/ 	.word	0x00000008
.L_54:


//--------------------- .nv.callgraph             --------------------------
	.section	.nv.callgraph,"",@"SHT_CUDA_CALLGRAPH"
	.align	4
	.sectionentsize	8
	.align		4
        /*0000*/ 	.word	0x00000000
	.align		4
        /*0004*/ 	.word	0xffffffff
	.align		4
        /*0008*/ 	.word	index@(_ZN7cutlass13device_kernelINS_4gemm6kernel13GemmUniversalIN4cute5tupleIJiiiiEEENS1_10collective13CollectiveMmaINS1_35MainloopSm100TmaUmmaWarpSpecializedILi9ELi2ELi4ENS5_IJNS4_1CILi1EEESB_SB_EEEEENS5_IJNSA_ILi64EEENSA_ILi112EEENSA_ILi128EEEEEEaNS5_IJlSB_lEEEaSI_NS4_8TiledMMAINS4_8MMA_AtomIJNS4_15SM100_MMA_S8_SSIaaiLi64ELi112ELNS4_4UMMA5MajorE0ELSN_0ELNSM_8SaturateE0EEEEEENS4_6LayoutISC_NS5_IJNSA_ILi0EEESS_SS_EEEEENS5_IJNS4_10UnderscoreESV_SV_EEEEENS4_13SM90_TMA_LOADENS4_14ComposedLayoutINS4_7SwizzleILi3ELi4ELi3EEENS4_18smem_ptr_flag_bitsILi8EEENSR_INS5_IJNSA_ILi8EEESG_EEENS5_IJSG_SB_EEEEEEEvNS4_8identityESY_S18_vS19_EENS_8epilogue10collective18CollectiveEpilogueINS1B_23Sm100TmaWarpSpecializedILi1ELi1ELi56ELb0ELb0EEEJSH_NS5_IJNSR_ISE_SB_EENSR_ISF_SB_EEEEEaSI_aSI_NS1B_6fusion15FusionCallbacksIS1F_NS1J_17LinearCombinationIaiaiLNS_15FloatRoundStyleE2EEESH_S1I_JEEENS4_5SM1004TMEM4LOAD25SM100_TMEM_LOAD_16dp32b8xESY_NSZ_INS10_ILi0ELi4ELi3EEES13_NSR_INS5_IJS14_NSA_ILi16EEEEEENS5_IJS1U_SB_EEEEEEENS4_39AutoVectorizingCopyWithAssumedAlignmentILi128EEENS4_14SM90_TMA_STOREES1Y_S20_S20_EEEvvEEEEvNT_6ParamsE)
	.align		4
        /*000c*/ 	.word	index@(__assertfail)
	.align		4
        /*0010*/ 	.word	0x00000000
	.align		4
        /*0014*/ 	.word	0xfffffffe
	.align		4
        /*0018*/ 	.word	0x00000000
	.align		4
        /*001c*/ 	.word	0xfffffffd
	.align		4
        /*0020*/ 	.word	0x00000000
	.align		4
        /*0024*/ 	.word	0xfffffffc


//--------------------- .nv.constant4             --------------------------
	.section	.nv.constant4,"a",@progbits
	.align	8
	.align		8
.nv.constant4:
        /*0000*/ 	.dword	__assertfail
	.align		8
        /*0008*/ 	.dword	__unnamed_1
	.align		8
        /*0010*/ 	.dword	_ZN40_INTERNAL_3e0db580_4_k_cu_f19e97d7_214094cuda3std3__45__cpo5beginE
	.align		8
        /*0018*/ 	.dword	_ZN40_INTERNAL_3e0db580_4_k_cu_f19e97d7_214094cuda3std3__45__cpo3endE
	.align		8
        /*0020*/ 	.dword	_ZN40_INTERNAL_3e0db580_4_k_cu_f19e97d7_214094cuda3std3__45__cpo6cbeginE
	.align		8
        /*0028*/ 	.dword	_ZN40_INTERNAL_3e0db580_4_k_cu_f19e97d7_214094cuda3std3__45__cpo4cendE
	.align		8
        /*0030*/ 	.dword	_ZN40_INTERNAL_3e0db580_4_k_cu_f19e97d7_214094cuda3std3__442_GLOBAL__N__3e0db580_4_k_cu_f19e97d7_214096ignoreE
	.align		8
        /*0038*/ 	.dword	_ZN40_INTERNAL_3e0db580_4_k_cu_f19e97d7_214094cuda3std3__419piecewise_constructE
	.align		8
        /*0040*/ 	.dword	_ZN40_INTERNAL_3e0db580_4_k_cu_f19e97d7_214094cuda3std3__48in_placeE
	.align		8
        /*0048*/ 	.dword	_ZN40_INTERNAL_3e0db580_4_k_cu_f19e97d7_214094cuda3std6ranges3__45__cpo4swapE
	.align		8
        /*0050*/ 	.dword	_ZN40_INTERNAL_3e0db580_4_k_cu_f19e97d7_214094cuda3std6ranges3__45__cpo9iter_moveE
	.align		8
        /*0058*/ 	.dword	_ZN40_INTERNAL_3e0db580_4_k_cu_f19e97d7_214094cute7productE
	.align		8
        /*0060*/ 	.dword	_ZN40_INTERNAL_3e0db580_4_k_cu_f19e97d7_214094cute1_E
	.align		8
        /*0068*/ 	.dword	$str$25
	.align		8
        /*0070*/ 	.dword	$str$26


//--------------------- .text._ZN7cutlass13device_kernelINS_4gemm6kernel13GemmUniversalIN4cute5tupleIJiiiiEEENS1_10collective13CollectiveMmaINS1_35MainloopSm100TmaUmmaWarpSpecializedILi9ELi2ELi4ENS5_IJNS4_1CILi1EEESB_SB_EEEEENS5_IJNSA_ILi64EEENSA_ILi112EEENSA_ILi128EEEEEEaNS5_IJlSB_lEEEaSI_NS4_8TiledMMAINS4_8MMA_AtomIJNS4_15SM100_MMA_S8_SSIaaiLi64ELi112ELNS4_4UMMA5MajorE0ELSN_0ELNSM_8SaturateE0EEEEEENS4_6LayoutISC_NS5_IJNSA_ILi0EEESS_SS_EEEEENS5_IJNS4_10UnderscoreESV_SV_EEEEENS4_13SM90_TMA_LOADENS4_14ComposedLayoutINS4_7SwizzleILi3ELi4ELi3EEENS4_18smem_ptr_flag_bitsILi8EEENSR_INS5_IJNSA_ILi8EEESG_EEENS5_IJSG_SB_EEEEEEEvNS4_8identityESY_S18_vS19_EENS_8epilogue10collective18CollectiveEpilogueINS1B_23Sm100TmaWarpSpecializedILi1ELi1ELi56ELb0ELb0EEEJSH_NS5_IJNSR_ISE_SB_EENSR_ISF_SB_EEEEEaSI_aSI_NS1B_6fusion15FusionCallbacksIS1F_NS1J_17LinearCombinationIaiaiLNS_15FloatRoundStyleE2EEESH_S1I_JEEENS4_5SM1004TMEM4LOAD25SM100_TMEM_LOAD_16dp32b8xESY_NSZ_INS10_ILi0ELi4ELi3EEES13_NSR_INS5_IJS14_NSA_ILi16EEEEEENS5_IJS1U_SB_EEEEEEENS4_39AutoVectorizingCopyWithAssumedAlignmentILi128EEENS4_14SM90_TMA_STOREES1Y_S20_S20_EEEvvEEEEvNT_6ParamsE --------------------------
	.section	.text._ZN7cutlass13device_kernelINS_4gemm6kernel13GemmUniversalIN4cute5tupleIJiiiiEEENS1_10collective13CollectiveMmaINS1_35MainloopSm100TmaUmmaWarpSpecializedILi9ELi2ELi4ENS5_IJNS4_1CILi1EEESB_SB_EEEEENS5_IJNSA_ILi64EEENSA_ILi112EEENSA_ILi128EEEEEEaNS5_IJlSB_lEEEaSI_NS4_8TiledMMAINS4_8MMA_AtomIJNS4_15SM100_MMA_S8_SSIaaiLi64ELi112ELNS4_4UMMA5MajorE0ELSN_0ELNSM_8SaturateE0EEEEEENS4_6LayoutISC_NS5_IJNSA_ILi0EEESS_SS_EEEEENS5_IJNS4_10UnderscoreESV_SV_EEEEENS4_13SM90_TMA_LOADENS4_14ComposedLayoutINS4_7SwizzleILi3ELi4ELi3EEENS4_18smem_ptr_flag_bitsILi8EEENSR_INS5_IJNSA_ILi8EEESG_EEENS5_IJSG_SB_EEEEEEEvNS4_8identityESY_S18_vS19_EENS_8epilogue10collective18CollectiveEpilogueINS1B_23Sm100TmaWarpSpecializedILi1ELi1ELi56ELb0ELb0EEEJSH_NS5_IJNSR_ISE_SB_EENSR_ISF_SB_EEEEEaSI_aSI_NS1B_6fusion15FusionCallbacksIS1F_NS1J_17LinearCombinationIaiaiLNS_15FloatRoundStyleE2EEESH_S1I_JEEENS4_5SM1004TMEM4LOAD25SM100_TMEM_LOAD_16dp32b8xESY_NSZ_INS10_ILi0ELi4ELi3EEES13_NSR_INS5_IJS14_NSA_ILi16EEEEEENS5_IJS1U_SB_EEEEEEENS4_39AutoVectorizingCopyWithAssumedAlignmentILi128EEENS4_14SM90_TMA_STOREES1Y_S20_S20_EEEvvEEEEvNT_6ParamsE,"ax",@progbits
	.align	128
.text._ZN7cutlass13device_kernelINS_4gemm6kernel13GemmUniversalIN4cute5tupleIJiiiiEEENS1_10collective13CollectiveMmaINS1_35MainloopSm100TmaUmmaWarpSpecializedILi9ELi2ELi4ENS5_IJNS4_1CILi1EEESB_SB_EEEEENS5_IJNSA_ILi64EEENSA_ILi112EEENSA_ILi128EEEEEEaNS5_IJlSB_lEEEaSI_NS4_8TiledMMAINS4_8MMA_AtomIJNS4_15SM100_MMA_S8_SSIaaiLi64ELi112ELNS4_4UMMA5MajorE0ELSN_0ELNSM_8SaturateE0EEEEEENS4_6LayoutISC_NS5_IJNSA_ILi0EEESS_SS_EEEEENS5_IJNS4_10UnderscoreESV_SV_EEEEENS4_13SM90_TMA_LOADENS4_14ComposedLayoutINS4_7SwizzleILi3ELi4ELi3EEENS4_18smem_ptr_flag_bitsILi8EEENSR_INS5_IJNSA_ILi8EEESG_EEENS5_IJSG_SB_EEEEEEEvNS4_8identityESY_S18_vS19_EENS_8epilogue10collective18CollectiveEpilogueINS1B_23Sm100TmaWarpSpecializedILi1ELi1ELi56ELb0ELb0EEEJSH_NS5_IJNSR_ISE_SB_EENSR_ISF_SB_EEEEEaSI_aSI_NS1B_6fusion15FusionCallbacksIS1F_NS1J_17LinearCombinationIaiaiLNS_15FloatRoundStyleE2EEESH_S1I_JEEENS4_5SM1004TMEM4LOAD25SM100_TMEM_LOAD_16dp32b8xESY_NSZ_INS10_ILi0ELi4ELi3EEES13_NSR_INS5_IJS14_NSA_ILi16EEEEEENS5_IJS1U_SB_EEEEEEENS4_39AutoVectorizingCopyWithAssumedAlignmentILi128EEENS4_14SM90_TMA_STOREES1Y_S20_S20_EEEvvEEEEvNT_6ParamsE:
        .type           _ZN7cutlass13device_kernelINS_4gemm6kernel13GemmUniversalIN4cute5tupleIJiiiiEEENS1_10collective13CollectiveMmaINS1_35MainloopSm100TmaUmmaWarpSpecializedILi9ELi2ELi4ENS5_IJNS4_1CILi1EEESB_SB_EEEEENS5_IJNSA_ILi64EEENSA_ILi112EEENSA_ILi128EEEEEEaNS5_IJlSB_lEEEaSI_NS4_8TiledMMAINS4_8MMA_AtomIJNS4_15SM100_MMA_S8_SSIaaiLi64ELi112ELNS4_4UMMA5MajorE0ELSN_0ELNSM_8SaturateE0EEEEEENS4_6LayoutISC_NS5_IJNSA_ILi0EEESS_SS_EEEEENS5_IJNS4_10UnderscoreESV_SV_EEEEENS4_13SM90_TMA_LOADENS4_14ComposedLayoutINS4_7SwizzleILi3ELi4ELi3EEENS4_18smem_ptr_flag_bitsILi8EEENSR_INS5_IJNSA_ILi8EEESG_EEENS5_IJSG_SB_EEEEEEEvNS4_8identityESY_S18_vS19_EENS_8epilogue10collective18CollectiveEpilogueINS1B_23Sm100TmaWarpSpecializedILi1ELi1ELi56ELb0ELb0EEEJSH_NS5_IJNSR_ISE_SB_EENSR_ISF_SB_EEEEEaSI_aSI_NS1B_6fusion15FusionCallbacksIS1F_NS1J_17LinearCombinationIaiaiLNS_15FloatRoundStyleE2EEESH_S1I_JEEENS4_5SM1004TMEM4LOAD25SM100_TMEM_LOAD_16dp32b8xESY_NSZ_INS10_ILi0ELi4ELi3EEES13_NSR_INS5_IJS14_NSA_ILi16EEEEEENS5_IJS1U_SB_EEEEEEENS4_39AutoVectorizingCopyWithAssumedAlignmentILi128EEENS4_14SM90_TMA_STOREES1Y_S20_S20_EEEvvEEEEvNT_6ParamsE,@function
        .size           _ZN7cutlass13device_kernelINS_4gemm6kernel13GemmUniversalIN4cute5tupleIJiiiiEEENS1_10collective13CollectiveMmaINS1_35MainloopSm100TmaUmmaWarpSpecializedILi9ELi2ELi4ENS5_IJNS4_1CILi1EEESB_SB_EEEEENS5_IJNSA_ILi64EEENSA_ILi112EEENSA_ILi128EEEEEEaNS5_IJlSB_lEEEaSI_NS4_8TiledMMAINS4_8MMA_AtomIJNS4_15SM100_MMA_S8_SSIaaiLi64ELi112ELNS4_4UMMA5MajorE0ELSN_0ELNSM_8SaturateE0EEEEEENS4_6LayoutISC_NS5_IJNSA_ILi0EEESS_SS_EEEEENS5_IJNS4_10UnderscoreESV_SV_EEEEENS4_13SM90_TMA_LOADENS4_14ComposedLayoutINS4_7SwizzleILi3ELi4ELi3EEENS4_18smem_ptr_flag_bitsILi8EEENSR_INS5_IJNSA_ILi8EEESG_EEENS5_IJSG_SB_EEEEEEEvNS4_8identityESY_S18_vS19_EENS_8epilogue10collective18CollectiveEpilogueINS1B_23Sm100TmaWarpSpecializedILi1ELi1ELi56ELb0ELb0EEEJSH_NS5_IJNSR_ISE_SB_EENSR_ISF_SB_EEEEEaSI_aSI_NS1B_6fusion15FusionCallbacksIS1F_NS1J_17LinearCombinationIaiaiLNS_15FloatRoundStyleE2EEESH_S1I_JEEENS4_5SM1004TMEM4LOAD25SM100_TMEM_LOAD_16dp32b8xESY_NSZ_INS10_ILi0ELi4ELi3EEES13_NSR_INS5_IJS14_NSA_ILi16EEEEEENS5_IJS1U_SB_EEEEEEENS4_39AutoVectorizingCopyWithAssumedAlignmentILi128EEENS4_14SM90_TMA_STOREES1Y_S20_S20_EEEvvEEEEvNT_6ParamsE,(.L_x_147 - _ZN7cutlass13device_kernelINS_4gemm6kernel13GemmUniversalIN4cute5tupleIJiiiiEEENS1_10collective13CollectiveMmaINS1_35MainloopSm100TmaUmmaWarpSpecializedILi9ELi2ELi4ENS5_IJNS4_1CILi1EEESB_SB_EEEEENS5_IJNSA_ILi64EEENSA_ILi112EEENSA_ILi128EEEEEEaNS5_IJlSB_lEEEaSI_NS4_8TiledMMAINS4_8MMA_AtomIJNS4_15SM100_MMA_S8_SSIaaiLi64ELi112ELNS4_4UMMA5MajorE0ELSN_0ELNSM_8SaturateE0EEEEEENS4_6LayoutISC_NS5_IJNSA_ILi0EEESS_SS_EEEEENS5_IJNS4_10UnderscoreESV_SV_EEEEENS4_13SM90_TMA_LOADENS4_14ComposedLayoutINS4_7SwizzleILi3ELi4ELi3EEENS4_18smem_ptr_flag_bitsILi8EEENSR_INS5_IJNSA_ILi8EEESG_EEENS5_IJSG_SB_EEEEEEEvNS4_8identityESY_S18_vS19_EENS_8epilogue10collective18CollectiveEpilogueINS1B_23Sm100TmaWarpSpecializedILi1ELi1ELi56ELb0ELb0EEEJSH_NS5_IJNSR_ISE_SB_EENSR_ISF_SB_EEEEEaSI_aSI_NS1B_6fusion15FusionCallbacksIS1F_NS1J_17LinearCombinationIaiaiLNS_15FloatRoundStyleE2EEESH_S1I_JEEENS4_5SM1004TMEM4LOAD25SM100_TMEM_LOAD_16dp32b8xESY_NSZ_INS10_ILi0ELi4ELi3EEES13_NSR_INS5_IJS14_NSA_ILi16EEEEEENS5_IJS1U_SB_EEEEEEENS4_39AutoVectorizingCopyWithAssumedAlignmentILi128EEENS4_14SM90_TMA_STOREES1Y_S20_S20_EEEvvEEEEvNT_6ParamsE)
        .other          _ZN7cutlass13device_kernelINS_4gemm6kernel13GemmUniversalIN4cute5tupleIJiiiiEEENS1_10collective13CollectiveMmaINS1_35MainloopSm100TmaUmmaWarpSpecializedILi9ELi2ELi4ENS5_IJNS4_1CILi1EEESB_SB_EEEEENS5_IJNSA_ILi64EEENSA_ILi112EEENSA_ILi128EEEEEEaNS5_IJlSB_lEEEaSI_NS4_8TiledMMAINS4_8MMA_AtomIJNS4_15SM100_MMA_S8_SSIaaiLi64ELi112ELNS4_4UMMA5MajorE0ELSN_0ELNSM_8SaturateE0EEEEEENS4_6LayoutISC_NS5_IJNSA_ILi0EEESS_SS_EEEEENS5_IJNS4_10UnderscoreESV_SV_EEEEENS4_13SM90_TMA_LOADENS4_14ComposedLayoutINS4_7SwizzleILi3ELi4ELi3EEENS4_18smem_ptr_flag_bitsILi8EEENSR_INS5_IJNSA_ILi8EEESG_EEENS5_IJSG_SB_EEEEEEEvNS4_8identityESY_S18_vS19_EENS_8epilogue10collective18CollectiveEpilogueINS1B_23Sm100TmaWarpSpecializedILi1ELi1ELi56ELb0ELb0EEEJSH_NS5_IJNSR_ISE_SB_EENSR_ISF_SB_EEEEEaSI_aSI_NS1B_6fusion15FusionCallbacksIS1F_NS1J_17LinearCombinationIaiaiLNS_15FloatRoundStyleE2EEESH_S1I_JEEENS4_5SM1004TMEM4LOAD25SM100_TMEM_LOAD_16dp32b8xESY_NSZ_INS10_ILi0ELi4ELi3EEES13_NSR_INS5_IJS14_NSA_ILi16EEEEEENS5_IJS1U_SB_EEEEEEENS4_39AutoVectorizingCopyWithAssumedAlignmentILi128EEENS4_14SM90_TMA_STOREES1Y_S20_S20_EEEvvEEEEvNT_6ParamsE,@"STO_CUDA_ENTRY STV_DEFAULT"
_ZN7cutlass13device_kernelINS_4gemm6kernel13GemmUniversalIN4cute5tupleIJiiiiEEENS1_10collective13CollectiveMmaINS1_35MainloopSm100TmaUmmaWarpSpecializedILi9ELi2ELi4ENS5_IJNS4_1CILi1EEESB_SB_EEEEENS5_IJNSA_ILi64EEENSA_ILi112EEENSA_ILi128EEEEEEaNS5_IJlSB_lEEEaSI_NS4_8TiledMMAINS4_8MMA_AtomIJNS4_15SM100_MMA_S8_SSIaaiLi64ELi112ELNS4_4UMMA5MajorE0ELSN_0ELNSM_8SaturateE0EEEEEENS4_6LayoutISC_NS5_IJNSA_ILi0EEESS_SS_EEEEENS5_IJNS4_10UnderscoreESV_SV_EEEEENS4_13SM90_TMA_LOADENS4_14ComposedLayoutINS4_7SwizzleILi3ELi4ELi3EEENS4_18smem_ptr_flag_bitsILi8EEENSR_INS5_IJNSA_ILi8EEESG_EEENS5_IJSG_SB_EEEEEEEvNS4_8identityESY_S18_vS19_EENS_8epilogue10collective18CollectiveEpilogueINS1B_23Sm100TmaWarpSpecializedILi1ELi1ELi56ELb0ELb0EEEJSH_NS5_IJNSR_ISE_SB_EENSR_ISF_SB_EEEEEaSI_aSI_NS1B_6fusion15FusionCallbacksIS1F_NS1J_17LinearCombinationIaiaiLNS_15FloatRoundStyleE2EEESH_S1I_JEEENS4_5SM1004TMEM4LOAD25SM100_TMEM_LOAD_16dp32b8xESY_NSZ_INS10_ILi0ELi4ELi3EEES13_NSR_INS5_IJS14_NSA_ILi16EEEEEENS5_IJS1U_SB_EEEEEEENS4_39AutoVectorizingCopyWithAssumedAlignmentILi128EEENS4_14SM90_TMA_STOREES1Y_S20_S20_EEEvvEEEEvNT_6ParamsE:
[----:B------:R-:W1:Y:S01]  /*0000*/  LDC R1, c[0x0][0x37c] ;  /* 0x0000df00ff017b82 */ /* 0x000e620000000800 */
[----:B------:R-:W2:Y:S01]  /*0010*/  S2R R143, SR_TID.X ;  /* 0x00000000008f7919 */ /* 0x000ea20000002100 */
[----:B------:R-:W3:Y:S01]  /*0020*/  LDCU.64 UR4, c[0x0][0x890] ;  /* 0x00011200ff0477ac */ /* 0x000ee20008000a00 */
[----:B------:R-:W-:Y:S02]  /*0030*/  PRMT R132, RZ, 0x7610, R132 ;  /* 0x00007610ff847816 */ /* 0x000fe40000000084 */
[----:B------:R-:W-:Y:S01]  /*0040*/  ELECT P5, URZ, PT ;  /* 0x0000000000ff782f */ /* 0x000fe200038a0000 */
[----:B------:R-:W4:Y:S01]  /*0050*/  LDCU.64 UR46, c[0x0][0x358] ;  /* 0x00006b00ff2e77ac */ /* 0x000f220008000a00 */
[----:B---3--:R-:W-:-:S04]  /*0060*/  UISETP.NE.U32.AND UP0, UPT, UR4, URZ, UPT ;  /* 0x000000ff0400728c */ /* 0x008fc8000bf05070 */
[----:B------:R-:W-:Y:S01]  /*0070*/  UISETP.NE.AND.EX UP0, UPT, UR5, URZ, UPT, UP0 ;  /* 0x000000ff0500728c */ /* 0x000fe2000bf05300 */
[----:B--2---:R-:W-:-:S05]  /*0080*/  SHF.R.U32.HI R138, RZ, 0x5, R143 ;  /* 0x00000005ff8a7819 */ /* 0x004fca000001168f */
[----:B------:R-:W2:Y:S02]  /*0090*/  SHFL.IDX PT, R0, R138, RZ, 0x1f ;  /* 0x00001fff8a007589 */ /* 0x000ea400000e0000 */
[----:B--2---:R-:W-:Y:S01]  /*00a0*/  R2UR UR8, R0 ;  /* 0x00000000000872ca */ /* 0x004fe200000e0000 */
[----:B-1--4-:R-:W-:-:S14]  /*00b0*/  BRA.U UP0, `(.L_x_0) ;  /* 0x00000001002c7547 */ /* 0x012fdc000b800000 */
[----:B------:R-:W1:Y:S02]  /*00c0*/  LDCU.64 UR6, c[0x0][0x888] ;  /* 0x00011100ff0677ac */ /* 0x000e640008000a00 */
[----:B-1----:R-:W-:-:S04]  /*00d0*/  UISETP.NE.U32.AND UP0, UPT, UR6, URZ, UPT ;  /* 0x000000ff0600728c */ /* 0x002fc8000bf05070 */
[----:B------:R-:W-:-:S09]  /*00e0*/  UISETP.NE.AND.EX UP0, UPT, UR7, URZ, UPT, UP0 ;  /* 0x000000ff0700728c */ /* 0x000fd2000bf05300 */
[----:B------:R-:W-:Y:S05]  /*00f0*/  BRA.U !UP0, `(.L_x_1) ;  /* 0x0000000108147547 */ /* 0x000fea000b800000 */
[----:B------:R-:W1:Y:S02]  /*0100*/  LDC.64 R2, c[0x0][0x888] ;  /* 0x00022200ff027b82 */ /* 0x000e640000000a00 */
[----:B-1----:R-:W2:Y:S01]  /*0110*/  LDG.E R0, desc[UR46][R2.64] ;  /* 0x0000002e02007981 */ /* 0x002ea2000c1e1900 */
[----:B------:R-:W-:Y:S01]  /*0120*/  HFMA2 R132, -RZ, RZ, 0, 5.9604644775390625e-08 ;  /* 0x00000001ff847431 */ /* 0x000fe200000001ff */
[----:B--2---:R-:W-:Y:S01]  /*0130*/  R2UR UR39, R0 ;  /* 0x00000000002772ca */ /* 0x004fe200000e0000 */
[----:B------:R-:W-:Y:S05]  /*0140*/  BRA `(.L_x_0) ;  /* 0x0000000000087947 */ /* 0x000fea0003800000 */
.L_x_1:
[----:B------:R-:W-:Y:S01]  /*0150*/  HFMA2 R132, -RZ, RZ, 0, 5.9604644775390625e-08 ;  /* 0x00000001ff847431 */ /* 0x000fe200000001ff */
[----:B------:R-:W1:Y:S02]  /*0160*/  LDCU UR39, c[0x0][0x880] ;  /* 0x00011000ff2777ac */ /* 0x000e640008000800 */
.L_x_0:
[----:B------:R-:W2:Y:S02]  /*0170*/  LDCU.64 UR6, c[0x0][0x8b0] ;  /* 0x00011600ff0677ac */ /* 0x000ea40008000a00 */
[----:B--2---:R-:W-:-:S04]  /*0180*/  UISETP.NE.U32.AND UP0, UPT, UR6, URZ, UPT ;  /* 0x000000ff0600728c */ /* 0x004fc8000bf05070 */
[----:B------:R-:W-:-:S09]  /*0190*/  UISETP.NE.AND.EX UP0, UPT, UR7, URZ, UPT, UP0 ;  /* 0x000000ff0700728c */ /* 0x000fd2000bf05300 */
[----:B------:R-:W-:Y:S05]  /*01a0*/  BRA.U UP0, `(.L_x_2) ;  /* 0x0000000100207547 */ /* 0x000fea000b800000 */
[----:B------:R-:W2:Y:S02]  /*01b0*/  LDCU.64 UR6, c[0x0][0x8a8] ;  /* 0x00011500ff0677ac */ /* 0x000ea40008000a00 */
[----:B--2---:R-:W-:-:S04]  /*01c0*/  UISETP.NE.U32.AND UP0, UPT, UR6, URZ, UPT ;  /* 0x000000ff0600728c */ /* 0x004fc8000bf05070 */
[----:B------:R-:W-:-:S09]  /*01d0*/  UISETP.NE.AND.EX UP0, UPT, UR7, URZ, UPT, UP0 ;  /* 0x000000ff0700728c */ /* 0x000fd2000bf05300 */
[----:B------:R-:W-:Y:S05]  /*01e0*/  BRA.U !UP0, `(.L_x_3) ;  /* 0x00000001080c7547 */ /* 0x000fea000b800000 */
[----:B------:R-:W2:Y:S02]  /*01f0*/  LDC.64 R74, c[0x0][0x8a8] ;  /* 0x00022a00ff4a7b82 */ /* 0x000ea40000000a00 */
[----:B--2---:R2:W5:Y:S01]  /*0200*/  LDG.E R74, desc[UR46][R74.64] ;  /* 0x0000002e4a4a7981 */ /* 0x004562000c1e1900 */
[----:B------:R-:W-:Y:S05]  /*0210*/  BRA `(.L_x_2) ;  /* 0x0000000000047947 */ /* 0x000fea0003800000 */
.L_x_3:
[----:B------:R-:W3:Y:S02]  /*0220*/  LDC R74, c[0x0][0x8a0] ;  /* 0x00022800ff4a7b82 */ /* 0x000ee40000000800 */
.L_x_2:
[----:B------:R-:W-:Y:S01]  /*0230*/  IMAD.U32 R0, RZ, RZ, UR8 ;  /* 0x00000008ff007e24 */ /* 0x000fe2000f8e00ff */
[----:B------:R-:W-:Y:S04]  /*0240*/  BSSY.RECONVERGENT B0, `(.L_x_4) ;  /* 0x000000c000007945 */ /* 0x000fe80003800200 */
[C---:B------:R-:W-:Y:S02]  /*0250*/  ISETP.NE.OR P1, PT, R0.reuse, 0x1, !P5 ;  /* 0x000000010000780c */ /* 0x040fe40006f25670 */
[----:B------:R-:W-:-:S11]  /*0260*/  ISETP.NE.OR P0, PT, R0, 0x3, !P5 ;  /* 0x000000030000780c */ /* 0x000fd60006f05670 */
[----:B------:R-:W-:Y:S05]  /*0270*/  @P1 BRA `(.L_x_5) ;  /* 0x0000000000201947 */ /* 0x000fea0003800000 */
[----:B------:R-:W4:Y:S02]  /*0280*/  LDCU.64 UR6, c[0x0][0x348] ;  /* 0x00006900ff0677ac */ /* 0x000f240008000a00 */
[----:B----4-:R-:W-:Y:S02]  /*0290*/  UIADD3 UR10, UP1, UPT, UR6, 0x80, URZ ;  /* 0x00000080060a7890 */ /* 0x010fe4000ff3e0ff */
[----:B------:R-:W-:Y:S02]  /*02a0*/  UIADD3 UR6, UP0, UPT, UR6, 0x180, URZ ;  /* 0x0000018006067890 */ /* 0x000fe4000ff1e0ff */
[----:B------:R-:W-:Y:S02]  /*02b0*/  UIADD3.X UR11, UPT, UPT, URZ, UR7, URZ, UP1, !UPT ;  /* 0x00000007ff0b7290 */ /* 0x000fe40008ffe4ff */
[----:B------:R-:W-:-:S07]  /*02c0*/  UIADD3.X UR7, UPT, UPT, URZ, UR7, URZ, UP0, !UPT ;  /* 0x00000007ff077290 */ /* 0x000fce00087fe4ff */
[----:B------:R4:W-:Y:S02]  /*02d0*/  UTMACCTL.PF [UR10] ;  /* 0x000000000a0079b9 */ /* 0x0009e40008040000 */
[----:B------:R4:W-:Y:S02]  /*02e0*/  UTMACCTL.PF [UR6] ;  /* 0x00000000060079b9 */ /* 0x0009e40008040000 */
[----:B----4-:R-:W-:Y:S01]  /*02f0*/  NOP ;  /* 0x0000000000007918 */ /* 0x010fe20000000000 */
.L_x_5:
[----:B-1----:R-:W-:Y:S05]  /*0300*/  BSYNC.RECONVERGENT B0 ;  /* 0x0000000000007941 */ /* 0x002fea0003800200 */
.L_x_4:
[----:B------:R-:W-:Y:S04]  /*0310*/  BSSY.RECONVERGENT B0, `(.L_x_6) ;  /* 0x000000a000007945 */ /* 0x000fe80003800200 */
[----:B------:R-:W-:Y:S05]  /*0320*/  @P0 BRA `(.L_x_7) ;  /* 0x0000000000200947 */ /* 0x000fea0003800000 */
[----:B------:R-:W1:Y:S02]  /*0330*/  LDCU.64 UR6, c[0x0][0x348] ;  /* 0x00006900ff0677ac */ /* 0x000e640008000a00 */
[----:B-1----:R-:W-:Y:S02]  /*0340*/  UIADD3 UR10, UP1, UPT, UR6, 0x580, URZ ;  /* 0x00000580060a7890 */ /* 0x002fe4000ff3e0ff */
[----:B------:R-:W-:Y:S02]  /*0350*/  UIADD3 UR6, UP0, UPT, UR6, 0x680, URZ ;  /* 0x0000068006067890 */ /* 0x000fe4000ff1e0ff */
[----:B------:R-:W-:Y:S02]  /*0360*/  UIADD3.X UR11, UPT, UPT, URZ, UR7, URZ, UP1, !UPT ;  /* 0x00000007ff0b7290 */ /* 0x000fe40008ffe4ff */
[----:B------:R-:W-:-:S07]  /*0370*/  UIADD3.X UR7, UPT, UPT, URZ, UR7, URZ, UP0, !UPT ;  /* 0x00000007ff077290 */ /* 0x000fce00087fe4ff */
[----:B------:R1:W-:Y:S02]  /*0380*/  UTMACCTL.PF [UR10] ;  /* 0x000000000a0079b9 */ /* 0x0003e40008040000 */
[----:B------:R1:W-:Y:S02]  /*0390*/  UTMACCTL.PF [UR6] ;  /* 0x00000000060079b9 */ /* 0x0003e40008040000 */
[----:B-1----:R-:W-:Y:S01]  /*03a0*/  NOP ;  /* 0x0000000000007918 */ /* 0x002fe20000000000 */
.L_x_7:
[----:B------:R-:W-:Y:S05]  /*03b0*/  BSYNC.RECONVERGENT B0 ;  /* 0x0000000000007941 */ /* 0x000fea0003800200 */
.L_x_6:
[----:B------:R-:W1:Y:S01]  /*03c0*/  LDCU.64 UR6, c[0x0][0x888] ;  /* 0x00011100ff0677ac */ /* 0x000e620008000a00 */
[----:B------:R-:W-:Y:S02]  /*03d0*/  UISETP.EQ.U32.AND UP1, UPT, UR4, URZ, UPT ;  /* 0x000000ff0400728c */ /* 0x000fe4000bf22070 */
[----:B------:R-:W-:Y:S02]  /*03e0*/  UPLOP3.LUT UP2, UPT, UPT, UPT, UPT, 0x80, 0x8 ;  /* 0x000000000008789c */ /* 0x000fe40003f4f070 */
[----:B-1----:R-:W-:-:S04]  /*03f0*/  UISETP.NE.U32.AND UP0, UPT, UR6, URZ, UPT ;  /* 0x000000ff0600728c */ /* 0x002fc8000bf05070 */
[----:B------:R-:W-:-:S04]  /*0400*/  UISETP.NE.AND.EX UP0, UPT, UR7, URZ, UPT, UP0 ;  /* 0x000000ff0700728c */ /* 0x000fc8000bf05300 */
[----:B------:R-:W-:-:S04]  /*0410*/  UISETP.EQ.OR.EX UP3, UPT, UR5, URZ, !UP0, UP1 ;  /* 0x000000ff0500728c */ /* 0x000fc8000c762710 */
[----:B------:R-:W-:-:S05]  /*0420*/  UP2UR UR45, UPR, URZ, 0x8 ;  /* 0x00000008ff2d7883 */ /* 0x000fca0008000000 */
[----:B------:R-:W-:Y:S07]  /*0430*/  BRA.U !UP3, `(.L_x_8) ;  /* 0x000000010b1c7547 */ /* 0x000fee000b800000 */
[----:B------:R-:W-:Y:S02]  /*0440*/  UISETP.NE.U32.AND UP2, UPT, UR4, URZ, UPT ;  /* 0x000000ff0400728c */ /* 0x000fe4000bf45070 */
[----:B------:R-:W-:Y:S02]  /*0450*/  UISETP.NE.AND UP1, UPT, UR39, URZ, UPT ;  /* 0x000000ff2700728c */ /* 0x000fe4000bf25270 */
[----:B------:R-:W-:Y:S02]  /*0460*/  UISETP.NE.AND.EX UP2, UPT, UR5, URZ, UPT, UP2 ;  /* 0x000000ff0500728c */ /* 0x000fe4000bf45320 */
[----:B------:R-:W-:-:S09]  /*0470*/  USEL UR4, URZ, 0xffffffff, UP0 ;  /* 0xffffffffff047887 */ /* 0x000fd20008000000 */
[----:B------:R-:W-:-:S04]  /*0480*/  @!UP2 USEL UR4, URZ, 0xffffffff, UP1 ;  /* 0xffffffffff04a887 */ /* 0x000fc80008800000 */
[----:B------:R-:W-:-:S04]  /*0490*/  ULOP3.LUT UR4, UR4, 0x1, URZ, 0xc0, !UPT ;  /* 0x0000000104047892 */ /* 0x000fc8000f8ec0ff */
[----:B------:R-:W-:-:S11]  /*04a0*/  UISETP.NE.U32.AND UP2, UPT, UR4, 0x1, UPT ;  /* 0x000000010400788c */ /* 0x000fd6000bf45070 */
.L_x_8:
[----:B------:R-:W1:Y:S01]  /*04b0*/  SHFL.IDX PT, R2, R138, RZ, 0x1f ;  /* 0x00001fff8a027589 */ /* 0x000e6200000e0000 */
[----:B------:R-:W-:-:S04]  /*04c0*/  UISETP.NE.AND UP1, UPT, UR8, 0x2, UPT ;  /* 0x000000020800788c */ /* 0x000fc8000bf25270 */
[----:B------:R-:W-:Y:S01]  /*04d0*/  USEL UR6, URZ, 0x1, UP1 ;  /* 0x00000001ff067887 */ /* 0x000fe20008800000 */
[----:B-1----:R-:W-:-:S13]  /*04e0*/  ISETP.NE.AND P0, PT, R2, RZ, PT ;  /* 0x000000ff0200720c */ /* 0x002fda0003f05270 */
[----:B------:R-:W-:Y:S05]  /*04f0*/  @P0 BRA `(.L_x_9) ;  /* 0x00000000007c0947 */ /* 0x000fea0003800000 */
[----:B------:R-:W-:Y:S01]  /*0500*/  ELECT P0, URZ, PT ;  /* 0x0000000000ff782f */ /* 0x000fe20003800000 */
[----:B------:R-:W-:-:S12]  /*0510*/  BSSY.RECONVERGENT B0, `(.L_x_9) ;  /* 0x000001d000007945 */ /* 0x000fd80003800200 */
[----:B------:R-:W-:Y:S05]  /*0520*/  @!P0 BRA `(.L_x_10) ;  /* 0x00000000006c8947 */ /* 0x000fea0003800000 */
[----:B------:R-:W1:Y:S01]  /*0530*/  S2UR UR5, SR_CgaCtaId ;  /* 0x00000000000579c3 */ /* 0x000e620000008800 */
[----:B------:R-:W-:Y:S01]  /*0540*/  UMOV UR7, 0x400 ;  /* 0x0000040000077882 */ /* 0x000fe20000000000 */
[----:B------:R-:W-:Y:S02]  /*0550*/  UMOV UR4, 0x1 ;  /* 0x0000000100047882 */ /* 0x000fe40000000000 */
[----:B------:R-:W-:-:S04]  /*0560*/  UIADD3 UR10, UPT, UPT, -UR4, 0x100000, URZ ;  /* 0x00100000040a7890 */ /* 0x000fc8000fffe1ff */
[----:B------:R-:W-:Y:S02]  /*0570*/  USHF.L.U32 UR11, UR10, 0xb, URZ ;  /* 0x0000000b0a0b7899 */ /* 0x000fe400080006ff */
[----:B------:R-:W-:Y:S02]  /*0580*/  USHF.L.U32 UR10, UR10, 0x1, URZ ;  /* 0x000000010a0a7899 */ /* 0x000fe400080006ff */
[----:B-1----:R-:W-:Y:S01]  /*0590*/  ULEA UR5, UR5, UR7, 0x18 ;  /* 0x0000000705057291 */ /* 0x002fe2000f8ec0ff */
[----:B------:R-:W1:Y:S11]  /*05a0*/  FENCE.VIEW.ASYNC.S ;  /* 0x00000000000073c6 */ /* 0x000e760000000000 */
[----:B-1----:R1:W4:Y:S01]  /*05b0*/  SYNCS.EXCH.64 URZ, [UR5], UR10 ;  /* 0x0000000a05ff75b2 */ /* 0x0023220008000100 */
[----:B------:R1:W1:Y:S01]  /*05c0*/  SYNCS.EXCH.64 URZ, [UR5+0x48], UR10 ;  /* 0x0000480a05ff75b2 */ /* 0x0002620008000100 */
        /* <DEDUP_REMOVED lines=16> */
[----:B------:R-:W-:Y:S01]  /*06d0*/  NOP ;  /* 0x0000000000007918 */ /* 0x000fe20000000000 */
.L_x_10:
[----:B-1----:R-:W-:Y:S05]  /*06e0*/  BSYNC.RECONVERGENT B0 ;  /* 0x0000000000007941 */ /* 0x002fea0003800200 */
.L_x_9:
[----:B------:R-:W1:Y:S01]  /*06f0*/  SHFL.IDX PT, R2, R138, RZ, 0x1f ;  /* 0x00001fff8a027589 */ /* 0x000e6200000e0000 */
[----:B------:R-:W-:Y:S01]  /*0700*/  NOP ;  /* 0x0000000000007918 */ /* 0x000fe20000000000 */
[----:B-1----:R-:W-:-:S13]  /*0710*/  ISETP.NE.AND P0, PT, R2, 0x1, PT ;  /* 0x000000010200780c */ /* 0x002fda0003f05270 */
[----:B------:R-:W-:Y:S05]  /*0720*/  @P0 BRA `(.L_x_11) ;  /* 0x0000000000400947 */ /* 0x000fea0003800000 */
[----:B------:R-:W1:Y:S01]  /*0730*/  S2UR UR7, SR_CgaCtaId ;  /* 0x00000000000779c3 */ /* 0x000e620000008800 */
[----:B------:R-:W-:Y:S01]  /*0740*/  UMOV UR9, 0x400 ;  /* 0x0000040000097882 */ /* 0x000fe20000000000 */
[----:B------:R-:W-:Y:S01]  /*0750*/  UMOV UR5, 0x20 ;  /* 0x0000002000057882 */ /* 0x000fe20000000000 */
[----:B------:R-:W-:Y:S01]  /*0760*/  UMOV UR4, 0x80 ;  /* 0x0000008000047882 */ /* 0x000fe20000000000 */
[----:B------:R-:W-:-:S04]  /*0770*/  UIADD3 UR10, UPT, UPT, -UR5, 0x100000, URZ ;  /* 0x00100000050a7890 */ /* 0x000fc8000fffe1ff */
[----:B------:R-:W-:Y:S02]  /*0780*/  USHF.L.U32 UR11, UR10, 0xb, URZ ;  /* 0x0000000b0a0b7899 */ /* 0x000fe400080006ff */
[----:B------:R-:W-:Y:S02]  /*0790*/  USHF.L.U32 UR10, UR10, 0x1, URZ ;  /* 0x000000010a0a7899 */ /* 0x000fe400080006ff */
[----:B------:R-:W-:-:S04]  /*07a0*/  UIADD3 UR4, UPT, UPT, -UR4, 0x100000, URZ ;  /* 0x0010000004047890 */ /* 0x000fc8000fffe1ff */
[----:B------:R-:W-:Y:S02]  /*07b0*/  USHF.L.U32 UR5, UR4, 0xb, URZ ;  /* 0x0000000b04057899 */ /* 0x000fe400080006ff */
[----:B------:R-:W-:Y:S01]  /*07c0*/  USHF.L.U32 UR4, UR4, 0x1, URZ ;  /* 0x0000000104047899 */ /* 0x000fe200080006ff */
[----:B------:R-:W-:Y:S01]  /*07d0*/  ELECT P0, URZ, PT ;  /* 0x0000000000ff782f */ /* 0x000fe20003800000 */
[----:B-1----:R-:W-:Y:S01]  /*07e0*/  ULEA UR7, UR7, UR9, 0x18 ;  /* 0x0000000907077291 */ /* 0x002fe2000f8ec0ff */
[----:B------:R-:W1:Y:S11]  /*07f0*/  FENCE.VIEW.ASYNC.S ;  /* 0x00000000000073c6 */ /* 0x000e760000000000 */
[----:B-1----:R1:W1:Y:S01]  /*0800*/  SYNCS.EXCH.64 URZ, [UR7+0x90], UR10 ;  /* 0x0000900a07ff75b2 */ /* 0x0022620008000100 */
[----:B------:R1:W1:Y:S01]  /*0810*/  SYNCS.EXCH.64 URZ, [UR7+0x98], UR4 ;  /* 0x0000980407ff75b2 */ /* 0x0002620008000100 */
[----:B------:R-:W-:Y:S01]  /*0820*/  NOP ;  /* 0x0000000000007918 */ /* 0x000fe20000000000 */
.L_x_11:
[----:B------:R-:W2:Y:S01]  /*0830*/  SHFL.IDX PT, R2, R138, RZ, 0x1f ;  /* 0x00001fff8a027589 */ /* 0x000ea200000e0000 */
[----:B------:R-:W-:Y:S01]  /*0840*/  NOP ;  /* 0x0000000000007918 */ /* 0x000fe20000000000 */
[----:B--2---:R-:W-:-:S13]  /*0850*/  ISETP.NE.AND P0, PT, R2, 0x3, PT ;  /* 0x000000030200780c */ /* 0x004fda0003f05270 */
[----:B------:R-:W-:Y:S05]  /*0860*/  @P0 BRA `(.L_x_12) ;  /* 0x0000000000300947 */ /* 0x000fea0003800000 */
[----:B-1----:R-:W1:Y:S01]  /*0870*/  S2UR UR5, SR_CgaCtaId ;  /* 0x00000000000579c3 */ /* 0x002e620000008800 */
[----:B------:R-:W-:Y:S01]  /*0880*/  UMOV UR7, 0x400 ;  /* 0x0000040000077882 */ /* 0x000fe20000000000 */
[----:B------:R-:W-:Y:S01]  /*0890*/  UMOV UR4, 0x20 ;  /* 0x0000002000047882 */ /* 0x000fe20000000000 */
[----:B------:R-:W-:Y:S01]  /*08a0*/  ELECT P0, URZ, PT ;  /* 0x0000000000ff782f */ /* 0x000fe20003800000 */
[----:B------:R-:W-:-:S04]  /*08b0*/  UIADD3 UR10, UPT, UPT, -UR4, 0x100000, URZ ;  /* 0x00100000040a7890 */ /* 0x000fc8000fffe1ff */
[----:B------:R-:W-:Y:S02]  /*08c0*/  USHF.L.U32 UR11, UR10, 0xb, URZ ;  /* 0x0000000b0a0b7899 */ /* 0x000fe400080006ff */
[----:B------:R-:W-:Y:S02]  /*08d0*/  USHF.L.U32 UR10, UR10, 0x1, URZ ;  /* 0x000000010a0a7899 */ /* 0x000fe400080006ff */
[----:B-1----:R-:W-:Y:S01]  /*08e0*/  ULEA UR5, UR5, UR7, 0x18 ;  /* 0x0000000705057291 */ /* 0x002fe2000f8ec0ff */
[----:B------:R-:W1:Y:S11]  /*08f0*/  FENCE.VIEW.ASYNC.S ;  /* 0x00000000000073c6 */ /* 0x000e760000000000 */
[----:B-1----:R2:W1:Y:S01]  /*0900*/  SYNCS.EXCH.64 URZ, [UR5+0xa0], UR10 ;  /* 0x0000a00a05ff75b2 */ /* 0x0024620008000100 */
[----:B------:R2:W1:Y:S02]  /*0910*/  SYNCS.EXCH.64 URZ, [UR5+0xa8], UR10 ;  /* 0x0000a80a05ff75b2 */ /* 0x0004640008000100 */
[----:B--2---:R-:W-:Y:S01]  /*0920*/  NOP ;  /* 0x0000000000007918 */ /* 0x004fe20000000000 */
.L_x_12:
[----:B------:R-:W2:Y:S01]  /*0930*/  SHFL.IDX PT, R2, R138, RZ, 0x1f ;  /* 0x00001fff8a027589 */ /* 0x000ea200000e0000 */
[----:B------:R-:W-:Y:S01]  /*0940*/  NOP ;  /* 0x0000000000007918 */ /* 0x000fe20000000000 */
[----:B--2---:R-:W-:-:S13]  /*0950*/  ISETP.NE.AND P0, PT, R2, 0x4, PT ;  /* 0x000000040200780c */ /* 0x004fda0003f05270 */
[----:B------:R-:W-:Y:S05]  /*0960*/  @P0 BRA `(.L_x_13) ;  /* 0x00000000004c0947 */ /* 0x000fea0003800000 */
[----:B-1----:R-:W1:Y:S01]  /*0970*/  S2UR UR5, SR_CgaCtaId ;  /* 0x00000000000579c3 */ /* 0x002e620000008800 */
[----:B------:R-:W-:Y:S01]  /*0980*/  UMOV UR9, 0x100 ;  /* 0x0000010000097882 */ /* 0x000fe20000000000 */
[----:B------:R-:W-:Y:S01]  /*0990*/  UMOV UR7, 0x400 ;  /* 0x0000040000077882 */ /* 0x000fe20000000000 */
[----:B------:R-:W-:Y:S01]  /*09a0*/  USEL UR9, UR9, 0xe0, UP2 ;  /* 0x000000e009097887 */ /* 0x000fe20009000000 */
[----:B------:R-:W-:Y:S01]  /*09b0*/  UMOV UR4, 0x1 ;  /* 0x0000000100047882 */ /* 0x000fe20000000000 */
[----:B------:R-:W-:Y:S01]  /*09c0*/  ELECT P0, URZ, PT ;  /* 0x0000000000ff782f */ /* 0x000fe20003800000 */
[----:B------:R-:W-:-:S04]  /*09d0*/  UIADD3 UR10, UPT, UPT, -UR4, 0x100000, URZ ;  /* 0x00100000040a7890 */ /* 0x000fc8000fffe1ff */
[----:B------:R-:W-:Y:S02]  /*09e0*/  USHF.L.U32 UR11, UR10, 0xb, URZ ;  /* 0x0000000b0a0b7899 */ /* 0x000fe400080006ff */
[----:B------:R-:W-:Y:S02]  /*09f0*/  USHF.L.U32 UR10, UR10, 0x1, URZ ;  /* 0x000000010a0a7899 */ /* 0x000fe400080006ff */
[----:B------:R-:W-:-:S04]  /*0a00*/  UIADD3 UR12, UPT, UPT, -UR9, 0x100000, URZ ;  /* 0x00100000090c7890 */ /* 0x000fc8000fffe1ff */
[----:B------:R-:W-:Y:S02]  /*0a10*/  USHF.L.U32 UR13, UR12, 0xb, URZ ;  /* 0x0000000b0c0d7899 */ /* 0x000fe400080006ff */
[----:B------:R-:W-:Y:S02]  /*0a20*/  USHF.L.U32 UR12, UR12, 0x1, URZ ;  /* 0x000000010c0c7899 */ /* 0x000fe400080006ff */
[----:B-1----:R-:W-:Y:S01]  /*0a30*/  ULEA UR5, UR5, UR7, 0x18 ;  /* 0x0000000705057291 */ /* 0x002fe2000f8ec0ff */
[----:B------:R-:W1:Y:S11]  /*0a40*/  FENCE.VIEW.ASYNC.S ;  /* 0x00000000000073c6 */ /* 0x000e760000000000 */
[----:B-1----:R2:W1:Y:S01]  /*0a50*/  SYNCS.EXCH.64 URZ, [UR5+0xb0], UR10 ;  /* 0x0000b00a05ff75b2 */ /* 0x0024620008000100 */
[----:B------:R2:W1:Y:S01]  /*0a60*/  SYNCS.EXCH.64 URZ, [UR5+0xc0], UR12 ;  /* 0x0000c00c05ff75b2 */ /* 0x0004620008000100 */
[----:B------:R2:W1:Y:S01]  /*0a70*/  SYNCS.EXCH.64 URZ, [UR5+0xb8], UR10 ;  /* 0x0000b80a05ff75b2 */ /* 0x0004620008000100 */
[----:B------:R2:W1:Y:S02]  /*0a80*/  SYNCS.EXCH.64 URZ, [UR5+0xc8], UR12 ;  /* 0x0000c80c05ff75b2 */ /* 0x0004640008000100 */
[----:B--2---:R-:W-:Y:S01]  /*0a90*/  NOP ;  /* 0x0000000000007918 */ /* 0x004fe20000000000 */
.L_x_13:
[----:B------:R-:W2:Y:S01]  /*0aa0*/  SHFL.IDX PT, R2, R138, RZ, 0x1f ;  /* 0x00001fff8a027589 */ /* 0x000ea200000e0000 */
[----:B------:R-:W-:Y:S01]  /*0ab0*/  NOP ;  /* 0x0000000000007918 */ /* 0x000fe20000000000 */
[----:B--2---:R-:W-:-:S13]  /*0ac0*/  ISETP.NE.AND P0, PT, R2, 0x5, PT ;  /* 0x000000050200780c */ /* 0x004fda0003f05270 */
[----:B------:R-:W-:Y:S05]  /*0ad0*/  @P0 BRA `(.L_x_14) ;  /* 0x0000000000580947 */ /* 0x000fea0003800000 */
[----:B-1----:R-:W1:Y:S01]  /*0ae0*/  S2UR UR7, SR_CgaCtaId ;  /* 0x00000000000779c3 */ /* 0x002e620000008800 */
        /* <DEDUP_REMOVED lines=14> */
[----:B------:R2:W1:Y:S01]  /*0bd0*/  SYNCS.EXCH.64 URZ, [UR7+0xd8], UR10 ;  /* 0x0000d80a07ff75b2 */ /* 0x0004620008000100 */
[----:B------:R2:W1:Y:S01]  /*0be0*/  SYNCS.EXCH.64 URZ, [UR7+0xf8], UR4 ;  /* 0x0000f80407ff75b2 */ /* 0x0004620008000100 */
[----:B------:R2:W1:Y:S01]  /*0bf0*/  SYNCS.EXCH.64 URZ, [UR7+0xe0], UR10 ;  /* 0x0000e00a07ff75b2 */ /* 0x0004620008000100 */
[----:B------:R2:W1:Y:S01]  /*0c00*/  SYNCS.EXCH.64 URZ, [UR7+0x100], UR4 ;  /* 0x0001000407ff75b2 */ /* 0x0004620008000100 */
[----:B------:R2:W1:Y:S01]  /*0c10*/  SYNCS.EXCH.64 URZ, [UR7+0xe8], UR10 ;  /* 0x0000e80a07ff75b2 */ /* 0x0004620008000100 */
[----:B------:R2:W1:Y:S02]  /*0c20*/  SYNCS.EXCH.64 URZ, [UR7+0x108], UR4 ;  /* 0x0001080407ff75b2 */ /* 0x0004640008000100 */
[----:B--2---:R-:W-:Y:S01]  /*0c30*/  NOP ;  /* 0x0000000000007918 */ /* 0x004fe20000000000 */
.L_x_14:
        /* <DEDUP_REMOVED lines=18> */
.L_x_15:
[----:B-1----:R-:W1:Y:S01]  /*0d60*/  S2UR UR5, SR_CTAID.X ;  /* 0x00000000000579c3 */ /* 0x002e620000002500 */
[----:B------:R-:W-:-:S05]  /*0d70*/  CS2R.32 R133, SR_CgaSize ;  /* 0x0000000000857805 */ /* 0x000fca0000008a00 */
[----:B------:R-:W-:-:S05]  /*0d80*/  IMAD R133, R133, -0xa0, RZ ;  /* 0xffffff6085857824 */ /* 0x000fca00078e02ff */
[----:B------:R-:W-:-:S14]  /*0d90*/  R2UR UR9, R133 ;  /* 0x00000000850972ca */ /* 0x000fdc00000e0000 */
[----:B------:R-:W2:Y:S01]  /*0da0*/  LDCU UR9, c[0x0][UR9+0x2b0] ;  /* 0x00005600090977ac */ /* 0x000ea20008000800 */
[----:B------:R-:W-:Y:S01]  /*0db0*/  NOP ;  /* 0x0000000000007918 */ /* 0x000fe20000000000 */
[----:B------:R-:W-:-:S05]  /*0dc0*/  CS2R.32 R133, SR_CgaSize ;  /* 0x0000000000857805 */ /* 0x000fca0000008a00 */
[----:B------:R-:W-:-:S05]  /*0dd0*/  IMAD R133, R133, -0xa0, RZ ;  /* 0xffffff6085857824 */ /* 0x000fca00078e02ff */
[----:B------:R-:W-:-:S14]  /*0de0*/  R2UR UR7, R133 ;  /* 0x00000000850772ca */ /* 0x000fdc00000e0000 */
[----:B------:R-:W3:Y:S01]  /*0df0*/  LDCU UR7, c[0x0][UR7+0x2b4] ;  /* 0x00005680070777ac */ /* 0x000ee20008000800 */
[----:B------:R-:W4:Y:S08]  /*0e00*/  S2UR UR4, SR_CTAID.Y ;  /* 0x00000000000479c3 */ /* 0x000f300000002600 */
[----:B------:R-:W3:Y:S01]  /*0e10*/  LDC R9, c[0x0][0xb24] ;  /* 0x0002c900ff097b82 */ /* 0x000ee20000000800 */
[----:B-1----:R-:W-:-:S02]  /*0e20*/  I2FP.F32.U32 R5, UR5 ;  /* 0x0000000500057c45 */ /* 0x002fc40008201000 */
[----:B------:R-:W-:-:S05]  /*0e30*/  CS2R.32 R3, SR_CgaSize ;  /* 0x0000000000037805 */ /* 0x000fca0000008a00 */
[----:B------:R-:W-:-:S06]  /*0e40*/  IMAD R3, R3, -0xa0, RZ ;  /* 0xffffff6003037824 */ /* 0x000fcc00078e02ff */
[----:B------:R-:W1:Y:S01]  /*0e50*/  LDC R3, c[0x0][R3+0x2a0] ;  /* 0x0000a80003037b82 */ /* 0x000e620000000800 */
[----:B------:R-:W-:Y:S01]  /*0e60*/  MOV R133, UR5 ;  /* 0x0000000500857c02 */ /* 0x000fe20008000f00 */
[----:B--2---:R-:W-:Y:S01]  /*0e70*/  FMUL R5, R5, UR9 ;  /* 0x0000000905057c20 */ /* 0x004fe20008400000 */
[----:B----4-:R-:W-:Y:S02]  /*0e80*/  I2FP.F32.U32 R4, UR4 ;  /* 0x0000000400047c45 */ /* 0x010fe40008201000 */
[----:B------:R-:W-:-:S05]  /*0e90*/  CS2R.32 R2, SR_CgaSize ;  /* 0x0000000000027805 */ /* 0x000fca0000008a00 */
[----:B------:R-:W-:-:S06]  /*0ea0*/  IMAD R2, R2, -0xa0, RZ ;  /* 0xffffff6002027824 */ /* 0x000fcc00078e02ff */
[----:B------:R-:W2:Y:S01]  /*0eb0*/  LDC R2, c[0x0][R2+0x2a4] ;  /* 0x0000a90002027b82 */ /* 0x000ea20000000800 */
[----:B------:R-:W4:Y:S01]  /*0ec0*/  F2I.U32.TRUNC.NTZ R130, R5 ;  /* 0x0000000500827305 */ /* 0x000f22000020f000 */
[----:B------:R-:W-:Y:S01]  /*0ed0*/  MOV R131, UR4 ;  /* 0x0000000400837c02 */ /* 0x000fe20008000f00 */
[----:B---3--:R-:W-:-:S05]  /*0ee0*/  FMUL R4, R4, UR7 ;  /* 0x0000000704047c20 */ /* 0x008fca0008400000 */
[----:B------:R-:W-:Y:S01]  /*0ef0*/  BAR.SYNC.DEFER_BLOCKING 0x0 ;  /* 0x0000000000007b1d */ /* 0x000fe20000010000 */
[----:B------:R-:W-:-:S05]  /*0f00*/  ISETP.GE.AND P0, PT, R9, 0x1, PT ;  /* 0x000000010900780c */ /* 0x000fca0003f06270 */
[----:B------:R-:W3:Y:S02]  /*0f10*/  F2I.U32.TRUNC.NTZ R123, R4 ;  /* 0x00000004007b7305 */ /* 0x000ee4000020f000 */
[----:B------:R-:W2:Y:S01]  /*0f20*/  S2UR UR36, SR_CTAID.Z ;  /* 0x00000000002479c3 */ /* 0x000ea20000002700 */
[----:B----4-:R-:W-:-:S05]  /*0f30*/  IADD3 R130, PT, PT, -R130, RZ, RZ ;  /* 0x000000ff82827210 */ /* 0x010fca0007ffe1ff */
[----:B-1----:R-:W-:Y:S01]  /*0f40*/  IMAD R130, R3, R130, UR5 ;  /* 0x0000000503827e24 */ /* 0x002fe2000f8e0282 */
[----:B---3--:R-:W-:-:S05]  /*0f50*/  IADD3 R123, PT, PT, -R123, RZ, RZ ;  /* 0x000000ff7b7b7210 */ /* 0x008fca0007ffe1ff */
[----:B--2---:R-:W-:Y:S01]  /*0f60*/  IMAD R123, R2, R123, UR4 ;  /* 0x00000004027b7e24 */ /* 0x004fe2000f8e027b */
[----:B------:R-:W-:Y:S06]  /*0f70*/  @!P0 BRA `(.L_x_16) ;  /* 0x0000000000b88947 */ /* 0x000fec0003800000 */
[----:B------:R-:W1:Y:S01]  /*0f80*/  LDC.64 R4, c[0x0][0xb18] ;  /* 0x0002c600ff047b82 */ /* 0x000e620000000a00 */
[----:B------:R-:W-:-:S07]  /*0f90*/  ISETP.NE.AND P0, PT, R9, 0x1, PT ;  /* 0x000000010900780c */ /* 0x000fce0003f05270 */
[----:B------:R-:W2:Y:S08]  /*0fa0*/  LDC R10, c[0x0][0xb0c] ;  /* 0x0002c300ff0a7b82 */ /* 0x000eb00000000800 */
[----:B------:R-:W3:Y:S08]  /*0fb0*/  LDC R11, c[0x0][0x370] ;  /* 0x0000dc00ff0b7b82 */ /* 0x000ef00000000800 */
[----:B------:R-:W4:Y:S01]  /*0fc0*/  LDC R12, c[0x0][0x374] ;  /* 0x0000dd00ff0c7b82 */ /* 0x000f220000000800 */
[----:B-1----:R-:W-:-:S07]  /*0fd0*/  ISETP.NE.AND P1, PT, R4, 0x1, PT ;  /* 0x000000010400780c */ /* 0x002fce0003f25270 */
[----:B------:R-:W3:Y:S01]  /*0fe0*/  LDC.64 R6, c[0x0][0xb10] ;  /* 0x0002c400ff067b82 */ /* 0x000ee20000000a00 */
[----:B--2---:R-:W-:-:S07]  /*0ff0*/  ISETP.NE.AND P2, PT, R10, 0x1, PT ;  /* 0x000000010a00780c */ /* 0x004fce0003f45270 */
[----:B------:R-:W1:Y:S08]  /*1000*/  LDC R8, c[0x0][0xb20] ;  /* 0x0002c800ff087b82 */ /* 0x000e700000000800 */
[----:B------:R-:W2:Y:S01]  /*1010*/  LDC.64 R2, c[0x0][0xb28] ;  /* 0x0002ca00ff027b82 */ /* 0x000ea20000000a00 */
[----:B----4-:R-:W-:-:S04]  /*1020*/  IMAD.HI.U32 R13, R12, R5, RZ ;  /* 0x000000050c0d7227 */ /* 0x010fc800078e00ff */
[----:B------:R-:W-:-:S04]  /*1030*/  IMAD.HI.U32 R5, R131, R5, RZ ;  /* 0x0000000583057227 */ /* 0x000fc800078e00ff */
[----:B---3--:R-:W-:-:S04]  /*1040*/  IMAD.HI.U32 R14, R11, R6, RZ ;  /* 0x000000060b0e7227 */ /* 0x008fc800078e00ff */
[----:B------:R-:W-:Y:S01]  /*1050*/  IMAD.HI.U32 R16, R133, R6, RZ ;  /* 0x0000000685107227 */ /* 0x000fe200078e00ff */
[-C--:B------:R-:W-:Y:S02]  /*1060*/  @P2 SHF.R.U32.HI R11, RZ, R7.reuse, R14 ;  /* 0x00000007ff0b2219 */ /* 0x080fe4000001160e */
[-C--:B-1----:R-:W-:Y:S02]  /*1070*/  @P1 SHF.R.U32.HI R12, RZ, R8.reuse, R13 ;  /* 0x00000008ff0c1219 */ /* 0x082fe4000001160d */
[----:B------:R-:W-:Y:S02]  /*1080*/  SHF.R.U32.HI R8, RZ, R8, R5 ;  /* 0x00000008ff087219 */ /* 0x000fe40000011605 */
[----:B------:R-:W-:Y:S02]  /*1090*/  SHF.R.U32.HI R16, RZ, R7, R16 ;  /* 0x00000007ff107219 */ /* 0x000fe40000011610 */
[----:B------:R-:W-:Y:S01]  /*10a0*/  SEL R5, R131, R8, !P1 ;  /* 0x0000000883057207 */ /* 0x000fe20004800000 */
[----:B--2---:R-:W-:Y:S01]  /*10b0*/  IMAD.HI.U32 R14, R12, R2, RZ ;  /* 0x000000020c0e7227 */ /* 0x004fe200078e00ff */
[----:B------:R-:W-:-:S03]  /*10c0*/  SEL R7, R133, R16, !P2 ;  /* 0x0000001085077207 */ /* 0x000fc60005000000 */
[----:B------:R-:W-:Y:S01]  /*10d0*/  IMAD.HI.U32 R6, R11, R2, RZ ;  /* 0x000000020b067227 */ /* 0x000fe200078e00ff */
[----:B------:R-:W-:-:S04]  /*10e0*/  @P0 SHF.R.U32.HI R12, RZ, R3, R14 ;  /* 0x00000003ff0c0219 */ /* 0x000fc8000001160e */
[----:B------:R-:W-:Y:S01]  /*10f0*/  @P0 SHF.R.U32.HI R11, RZ, R3, R6 ;  /* 0x00000003ff0b0219 */ /* 0x000fe20000011606 */
[----:B------:R-:W-:-:S04]  /*1100*/  IMAD R12, R12, R9, RZ ;  /* 0x000000090c0c7224 */ /* 0x000fc800078e02ff */
[----:B------:R-:W-:Y:S01]  /*1110*/  IMAD R6, R11, R9, RZ ;  /* 0x000000090b067224 */ /* 0x000fe200078e02ff */
[----:B------:R-:W-:-:S04]  /*1120*/  ISETP.GE.AND P1, PT, R5, R12, PT ;  /* 0x0000000c0500720c */ /* 0x000fc80003f26270 */
[----:B------:R-:W-:Y:S01]  /*1130*/  ISETP.GE.OR P1, PT, R7, R6, P1 ;  /* 0x000000060700720c */ /* 0x000fe20000f26670 */
[----:B------:R-:W-:-:S05]  /*1140*/  IMAD.HI.U32 R6, R5, R2, RZ ;  /* 0x0000000205067227 */ /* 0x000fca00078e00ff */
[----:B------:R-:W-:-:S04]  /*1150*/  SHF.R.U32.HI R6, RZ, R3, R6 ;  /* 0x00000003ff067219 */ /* 0x000fc80000011606 */
[----:B------:R-:W-:-:S03]  /*1160*/  SEL R6, R5, R6, !P0 ;  /* 0x0000000605067207 */ /* 0x000fc60004000000 */
[----:B------:R-:W-:Y:S01]  /*1170*/  @!P1 IMAD.HI.U32 R8, R7, R2, RZ ;  /* 0x0000000207089227 */ /* 0x000fe200078e00ff */
[----:B------:R-:W-:-:S04]  /*1180*/  IADD3 R2, PT, PT, -R6, RZ, RZ ;  /* 0x000000ff06027210 */ /* 0x000fc80007ffe1ff */
[----:B------:R-:W-:Y:S01]  /*1190*/  @!P1 SHF.R.U32.HI R8, RZ, R3, R8 ;  /* 0x00000003ff089219 */ /* 0x000fe20000011608 */
[----:B------:R-:W-:-:S03]  /*11a0*/  IMAD R2, R9, R2, R5 ;  /* 0x0000000209027224 */ /* 0x000fc600078e0205 */
[----:B------:R-:W-:Y:S02]  /*11b0*/  @!P1 SEL R3, R7, R8, !P0 ;  /* 0x0000000807039207 */ /* 0x000fe40004000000 */
[----:B------:R-:W-:-:S03]  /*11c0*/  IADD3 R8, PT, PT, -R5, RZ, RZ ;  /* 0x000000ff05087210 */ /* 0x000fc60007ffe1ff */
[--C-:B------:R-:W-:Y:S02]  /*11d0*/  @!P1 IMAD.IADD R6, R6, 0x1, -R3.reuse ;  /* 0x0000000106069824 */ /* 0x100fe400078e0a03 */
[----:B------:R-:W-:Y:S01]  /*11e0*/  @!P1 IMAD R3, R2, R11, R3 ;  /* 0x0000000b02039224 */ /* 0x000fe200078e0203 */
[----:B------:R-:W-:Y:S01]  /*11f0*/  IADD3 R2, PT, PT, -R7, RZ, RZ ;  /* 0x000000ff07027210 */ /* 0x000fe20007ffe1ff */
[----:B------:R-:W-:Y:S02]  /*1200*/  @!P1 IMAD R5, R6, R9, R7 ;  /* 0x0000000906059224 */ /* 0x000fe400078e0207 */
[----:B------:R-:W-:Y:S02]  /*1210*/  IMAD R8, R4, R8, R131 ;  /* 0x0000000804087224 */ /* 0x000fe400078e0283 */
[----:B------:R-:W-:Y:S02]  /*1220*/  @!P1 IMAD.MOV.U32 R7, RZ, RZ, R3 ;  /* 0x000000ffff079224 */ /* 0x000fe400078e0003 */
[----:B------:R-:W-:-:S02]  /*1230*/  IMAD R2, R10, R2, R133 ;  /* 0x000000020a027224 */ /* 0x000fc400078e0285 */
[----:B------:R-:W-:Y:S02]  /*1240*/  IMAD R131, R5, R4, R8 ;  /* 0x0000000405837224 */ /* 0x000fe400078e0208 */
[----:B------:R-:W-:Y:S02]  /*1250*/  IMAD R133, R7, R10, R2 ;  /* 0x0000000a07857224 */ /* 0x000fe400078e0202 */
.L_x_16:
[----:B------:R-:W1:Y:S01]  /*1260*/  LDCU UR4, c[0x0][0xb30] ;  /* 0x00016600ff0477ac */ /* 0x000e620008000800 */
[----:B------:R-:W2:Y:S08]  /*1270*/  S2UR UR37, SR_CgaCtaId ;  /* 0x00000000002579c3 */ /* 0x000eb00000008800 */
[----:B------:R-:W3:Y:S01]  /*1280*/  LDC R22, c[0x0][0xb24] ;  /* 0x0002c900ff167b82 */ /* 0x000ee20000000800 */
[----:B-1----:R-:W-:-:S09]  /*1290*/  UISETP.NE.AND UP1, UPT, UR4, 0x1, UPT ;  /* 0x000000010400788c */ /* 0x002fd2000bf25270 */
[----:B--2---:R-:W-:Y:S05]  /*12a0*/  BRA.U UP1, `(.L_x_17) ;  /* 0x0000000101407547 */ /* 0x004fea000b800000 */
[----:B------:R-:W1:Y:S08]  /*12b0*/  LDC.64 R4, c[0x0][0xb10] ;  /* 0x0002c400ff047b82 */ /* 0x000e700000000a00 */
[----:B------:R-:W2:Y:S08]  /*12c0*/  LDC.64 R2, c[0x0][0xb18] ;  /* 0x0002c600ff027b82 */ /* 0x000eb00000000a00 */
[----:B------:R-:W4:Y:S08]  /*12d0*/  LDC R6, c[0x0][0xb20] ;  /* 0x0002c800ff067b82 */ /* 0x000f300000000800 */
[----:B------:R-:W3:Y:S01]  /*12e0*/  LDC R8, c[0x0][0xb0c] ;  /* 0x0002c300ff087b82 */ /* 0x000ee20000000800 */
[----:B-1----:R-:W-:-:S05]  /*12f0*/  IMAD.HI.U32 R4, R133, R4, RZ ;  /* 0x0000000485047227 */ /* 0x002fca00078e00ff */
[----:B------:R-:W-:Y:S01]  /*1300*/  SHF.R.U32.HI R4, RZ, R5, R4 ;  /* 0x00000005ff047219 */ /* 0x000fe20000011604 */
[----:B--2---:R-:W-:Y:S01]  /*1310*/  IMAD.HI.U32 R3, R131, R3, RZ ;  /* 0x0000000383037227 */ /* 0x004fe200078e00ff */
[----:B------:R-:W-:-:S04]  /*1320*/  ISETP.NE.AND P0, PT, R2, 0x1, PT ;  /* 0x000000010200780c */ /* 0x000fc80003f05270 */
[----:B----4-:R-:W-:-:S04]  /*1330*/  SHF.R.U32.HI R6, RZ, R6, R3 ;  /* 0x00000006ff067219 */ /* 0x010fc80000011603 */
[----:B------:R-:W-:Y:S02]  /*1340*/  SEL R3, R131, R6, !P0 ;  /* 0x0000000683037207 */ /* 0x000fe40004000000 */
[----:B---3--:R-:W-:-:S04]  /*1350*/  ISETP.NE.AND P1, PT, R8, 0x1, PT ;  /* 0x000000010800780c */ /* 0x008fc80003f25270 */
[----:B------:R-:W-:-:S05]  /*1360*/  SEL R4, R133, R4, !P1 ;  /* 0x0000000485047207 */ /* 0x000fca0004800000 */
[----:B------:R-:W-:Y:S02]  /*1370*/  IMAD.IADD R5, R3, 0x1, -R4 ;  /* 0x0000000103057824 */ /* 0x000fe400078e0a04 */
[----:B------:R-:W-:Y:S02]  /*1380*/  IMAD.IADD R3, R4, 0x1, -R3 ;  /* 0x0000000104037824 */ /* 0x000fe400078e0a03 */
[----:B------:R-:W-:Y:S02]  /*1390*/  IMAD R133, R5, R8, R133 ;  /* 0x0000000805857224 */ /* 0x000fe400078e0285 */
[----:B------:R-:W-:-:S07]  /*13a0*/  IMAD R131, R3, R2, R131 ;  /* 0x0000000203837224 */ /* 0x000fce00078e0283 */
.L_x_17:
[----:B------:R-:W-:Y:S01]  /*13b0*/  BAR.SYNC.DEFER_BLOCKING 0x0 ;  /* 0x0000000000007b1d */ /* 0x000fe20000010000 */
[----:B------:R-:W-:Y:S01]  /*13c0*/  UISETP.NE.AND UP1, UPT, UR8, 0x2, UPT ;  /* 0x000000020800788c */ /* 0x000fe2000bf25270 */
[----:B------:R-:W-:Y:S02]  /*13d0*/  ISETP.NE.OR P5, PT, R0, 0x2, !P5 ;  /* 0x000000020000780c */ /* 0x000fe40006fa5670 */
[----:B------:R-:W-:-:S06]  /*13e0*/  LOP3.LUT R2, R143, 0x1f, RZ, 0xc0, !PT ;  /* 0x0000001f8f027812 */ /* 0x000fcc00078ec0ff */
[----:B------:R-:W-:Y:S05]  /*13f0*/  BRA.U UP1, `(.L_x_18) ;  /* 0x0000001501107547 */ /* 0x000fea000b800000 */
[----:B------:R-:W1:Y:S01]  /*1400*/  LDCU UR15, c[0x0][0x38c] ;  /* 0x00007180ff0f77ac */ /* 0x000e620008000800 */
[----:B------:R-:W2:Y:S01]  /*1410*/  LDC R9, c[0x0][0x370] ;  /* 0x0000dc00ff097b82 */ /* 0x000ea20000000800 */
[----:B------:R-:W-:Y:S01]  /*1420*/  PLOP3.LUT P1, PT, PT, PT, UP2, 0x80, 0x8 ;  /* 0x000000000008781c */ /* 0x000fe20003f2f028 */
[----:B------:R-:W-:Y:S01]  /*1430*/  IMAD.MOV.U32 R15, RZ, RZ, 0x1 ;  /* 0x00000001ff0f7424 */ /* 0x000fe200078e00ff */
[----:B------:R-:W-:Y:S01]  /*1440*/  ISETP.EQ.OR P4, PT, R2, RZ, P5 ;  /* 0x000000ff0200720c */ /* 0x000fe20002f82670 */
[----:B------:R-:W-:Y:S01]  /*1450*/  IMAD.MOV.U32 R14, RZ, RZ, RZ ;  /* 0x000000ffff0e7224 */ /* 0x000fe200078e00ff */
[----:B------:R-:W-:Y:S02]  /*1460*/  PLOP3.LUT P1, PT, P1, PT, PT, 0x8, 0x80 ;  /* 0x000000000080781c */ /* 0x000fe40000f2e170 */
[----:B------:R-:W-:Y:S01]  /*1470*/  CS2R R12, SRZ ;  /* 0x00000000000c7805 */ /* 0x000fe2000001ff00 */
[----:B------:R-:W-:Y:S01]  /*1480*/  IMAD.MOV.U32 R10, RZ, RZ, 0x1 ;  /* 0x00000001ff0a7424 */ /* 0x000fe200078e00ff */
[----:B------:R-:W4:Y:S01]  /*1490*/  LDC R0, c[0x0][0x374] ;  /* 0x0000dd00ff007b82 */ /* 0x000f220000000800 */
[----:B------:R-:W2:Y:S01]  /*14a0*/  LDCU.64 UR24, c[0x0][0x348] ;  /* 0x00006900ff1877ac */ /* 0x000ea20008000a00 */
[----:B------:R-:W-:Y:S01]  /*14b0*/  UMOV UR13, URZ ;  /* 0x000000ff000d7c82 */ /* 0x000fe20008000000 */
[----:B-1----:R-:W-:-:S04]  /*14c0*/  UIADD3 UR5, UPT, UPT, UR15, 0x7f, URZ ;  /* 0x0000007f0f057890 */ /* 0x002fc8000fffe0ff */
[----:B------:R-:W-:-:S04]  /*14d0*/  USHF.R.S32.HI UR4, URZ, 0x1f, UR5 ;  /* 0x0000001fff047899 */ /* 0x000fc80008011405 */
[----:B------:R-:W-:-:S04]  /*14e0*/  ULEA.HI UR4, UR4, UR5, URZ, 0x7 ;  /* 0x0000000504047291 */ /* 0x000fc8000f8f38ff */
[----:B------:R-:W-:Y:S02]  /*14f0*/  USHF.R.S32.HI UR22, URZ, 0x7, UR4 ;  /* 0x00000007ff167899 */ /* 0x000fe40008011404 */
[----:B------:R-:W-:Y:S02]  /*1500*/  UIADD3 UR4, UPT, UPT, UR15, -0x1, URZ ;  /* 0xffffffff0f047890 */ /* 0x000fe4000fffe0ff */
[----:B------:R-:W-:Y:S02]  /*1510*/  UISETP.LT.U32.AND UP0, UPT, UR22, 0x9, UPT ;  /* 0x000000091600788c */ /* 0x000fe4000bf01070 */
[----:B------:R-:W-:Y:S02]  /*1520*/  UISETP.GE.U32.AND UP1, UPT, UR4, -0xff, UPT ;  /* 0xffffff010400788c */ /* 0x000fe4000bf26070 */
[----:B------:R-:W-:Y:S02]  /*1530*/  USEL UR21, UR22, 0x9, UP0 ;  /* 0x0000000916157887 */ /* 0x000fe40008000000 */
[----:B------:R-:W-:-:S02]  /*1540*/  UIADD3 UR15, UPT, UPT, UR15, 0xfe, URZ ;  /* 0x000000fe0f0f7890 */ /* 0x000fc4000fffe0ff */
[----:B------:R-:W-:Y:S02]  /*1550*/  UIADD3 UR7, UPT, UPT, UR21, -0x1, URZ ;  /* 0xffffffff15077890 */ /* 0x000fe4000fffe0ff */
[----:B------:R-:W-:-:S03]  /*1560*/  UIADD3 UR14, UPT, UPT, UR22, -UR21, URZ ;  /* 0x80000015160e7290 */ /* 0x000fc6000fffe0ff */
[----:B------:R-:W-:-:S04]  /*1570*/  @UP1 UIADD3 UR7, UPT, UPT, UR21, URZ, URZ ;  /* 0x000000ff15071290 */ /* 0x000fc8000fffe0ff */
[----:B--2---:R-:W-:-:S12]  /*1580*/  UIADD3 UR7, UPT, UPT, UR7, 0x1, URZ ;  /* 0x0000000107077890 */ /* 0x004fd8000fffe0ff */
.L_x_36:
[----:B------:R-:W-:Y:S01]  /*1590*/  UISETP.NE.AND UP0, UPT, UR37, URZ, UPT ;  /* 0x000000ff2500728c */ /* 0x000fe2000bf05270 */
[----:B------:R-:W1:Y:S08]  /*15a0*/  S2UR UR37, SR_CgaCtaId ;  /* 0x00000000002579c3 */ /* 0x000e700000008800 */
[----:B------:R-:W-:Y:S05]  /*15b0*/  BRA.U UP0, `(.L_x_19) ;  /* 0x0000000100347547 */ /* 0x000fea000b800000 */
[----:B------:R-:W2:Y:S01]  /*15c0*/  S2R R2, SR_CgaCtaId ;  /* 0x0000000000027919 */ /* 0x000ea20000008800 */
[----:B------:R-:W-:-:S04]  /*15d0*/  MOV R3, 0x400 ;  /* 0x0000040000037802 */ /* 0x000fc80000000f00 */
[----:B--2---:R-:W-:Y:S02]  /*15e0*/  LEA R3, R2, R3, 0x18 ;  /* 0x0000000302037211 */ /* 0x004fe400078ec0ff */
[----:B------:R-:W-:-:S03]  /*15f0*/  SHF.L.U32 R2, R10, 0x1f, RZ ;  /* 0x0000001f0a027819 */ /* 0x000fc600000006ff */
[----:B------:R-:W-:-:S04]  /*1600*/  IMAD R3, R12, 0x8, R3 ;  /* 0x000000080c037824 */ /* 0x000fc800078e0203 */
[----:B------:R-:W2:Y:S02]  /*1610*/  SYNCS.PHASECHK.TRANS64.TRYWAIT P0, [R3+URZ+0x120], R2 ;  /* 0x00012002030075a7 */ /* 0x000ea400080011ff */
[----:B--2---:R-:W-:Y:S05]  /*1620*/  @!P0 BRA `(.L_x_20) ;  /* 0x0000006000308947 */ /* 0x004fea0003800000 */
.L_x_102:
[----:B------:R-:W-:Y:S01]  /*1630*/  VIADD R12, R12, 0x1 ;  /* 0x000000010c0c7836 */ /* 0x000fe20000000000 */
[----:B------:R2:W-:Y:S04]  /*1640*/  SYNCS.ARRIVE.TRANS64.A1T0 RZ, [R3+URZ+0x110], RZ ;  /* 0x000110ff03ff79a7 */ /* 0x0005e800081000ff */
[----:B------:R-:W-:-:S04]  /*1650*/  ISETP.NE.AND P0, PT, R12, 0x2, PT ;  /* 0x000000020c00780c */ /* 0x000fc80003f05270 */
[----:B------:R-:W-:Y:S02]  /*1660*/  SEL R12, R12, RZ, P0 ;  /* 0x000000ff0c0c7207 */ /* 0x000fe40000000000 */
[----:B--2---:R-:W-:-:S04]  /*1670*/  SEL R3, RZ, 0x1, P0 ;  /* 0x00000001ff037807 */ /* 0x004fc80000000000 */
[----:B------:R-:W-:-:S07]  /*1680*/  LOP3.LUT R10, R10, R3, RZ, 0x3c, !PT ;  /* 0x000000030a0a7212 */ /* 0x000fce00078e3cff */
.L_x_19:
[----:B------:R-:W-:Y:S01]  /*1690*/  UMOV UR4, 0x400 ;  /* 0x0000040000047882 */ /* 0x000fe20000000000 */
[----:B------:R-:W-:Y:S01]  /*16a0*/  SHF.L.U32 R2, R15, 0x1f, RZ ;  /* 0x0000001f0f027819 */ /* 0x000fe200000006ff */
[----:B-1----:R-:W-:Y:S01]  /*16b0*/  ULEA UR4, UR37, UR4, 0x18 ;  /* 0x0000000425047291 */ /* 0x002fe2000f8ec0ff */
[----:B------:R-:W-:Y:S01]  /*16c0*/  R2UR UR35, R133 ;  /* 0x00000000852372ca */ /* 0x000fe200000e0000 */
[----:B------:R-:W-:Y:S01]  /*16d0*/  UISETP.GE.U32.AND UP0, UPT, UR15, 0xff, UPT ;  /* 0x000000ff0f00788c */ /* 0x000fe2000bf06070 */
[----:B------:R-:W-:Y:S01]  /*16e0*/  R2UR UR11, R131 ;  /* 0x00000000830b72ca */ /* 0x000fe200000e0000 */
[----:B------:R-:W-:Y:S01]  /*16f0*/  ULEA UR5, UR13, UR4, 0x3 ;  /* 0x000000040d057291 */ /* 0x000fe2000f8e18ff */
[----:B------:R-:W-:-:S08]  /*1700*/  UMOV UR23, URZ ;  /* 0x000000ff00177c82 */ /* 0x000fd00008000000 */
[----:B------:R1:W2:Y:S01]  /*1710*/  SYNCS.PHASECHK.TRANS64.TRYWAIT P0, [UR5+0x48], R2 ;  /* 0x00004802ff0075a7 */ /* 0x0002a20008001105 */
[----:B------:R-:W-:Y:S02]  /*1720*/  USHF.L.U32 UR35, UR35, 0x6, URZ ;  /* 0x0000000623237899 */ /* 0x000fe400080006ff */
[----:B------:R-:W-:Y:S01]  /*1730*/  UIMAD UR11, UR11, 0x70, URZ ;  /* 0x000000700b0b78a4 */ /* 0x000fe2000f8e02ff */
[----:B------:R-:W-:Y:S11]  /*1740*/  BRA.U !UP0, `(.L_x_21) ;  /* 0x0000000108a87547 */ /* 0x000ff6000b800000 */
[----:B------:R-:W-:Y:S01]  /*1750*/  UMOV UR16, URZ ;  /* 0x000000ff00107c82 */ /* 0x000fe20008000000 */
[----:B------:R-:W-:-:S05]  /*1760*/  UMOV UR6, UR13 ;  /* 0x0000000d00067c82 */ /* 0x000fca0008000000 */
.L_x_26:
[----:B--2---:R-:W-:Y:S01]  /*1770*/  @!P5 MOV R3, 0x5800 ;  /* 0x000058000003d802 */ /* 0x004fe20000000f00 */
[----:B-1----:R-:W-:Y:S01]  /*1780*/  ULEA UR33, UR6, UR4, 0x3 ;  /* 0x0000000406217291 */ /* 0x002fe2000f8e18ff */
[----:B--2---:R-:W-:Y:S11]  /*1790*/  @P0 BRA `(.L_x_22) ;  /* 0x00000000000c0947 */ /* 0x004ff60003800000 */
[----:B------:R-:W-:Y:S04]  /*17a0*/  SHF.L.U32 R5, R15, 0x1f, RZ ;  /* 0x0000001f0f057819 */ /* 0x000fe800000006ff */
[----:B------:R-:W2:Y:S02]  /*17b0*/  SYNCS.PHASECHK.TRANS64.TRYWAIT P0, [UR33+0x48], R5 ;  /* 0x00004805ff0075a7 */ /* 0x000ea40008001121 */
[----:B--2---:R-:W-:Y:S05]  /*17c0*/  @!P0 BRA `(.L_x_23) ;  /* 0x0000005c00dc8947 */ /* 0x004fea0003800000 */
.L_x_22:
[----:B------:R2:W-:Y:S01]  /*17d0*/  @!P5 SYNCS.ARRIVE.TRANS64 RZ, [UR33], R3 ;  /* 0x00000003ffffd9a7 */ /* 0x0005e20008000021 */
[----:B------:R-:W-:Y:S04]  /*17e0*/  BSSY.RECONVERGENT B0, `(.L_x_24) ;  /* 0x0000003000007945 */ /* 0x000fe80003800200 */
[----:B------:R-:W-:Y:S05]  /*17f0*/  @P4 BRA `(.L_x_25) ;  /* 0x0000000000044947 */ /* 0x000fea0003800000 */
[----:B------:R-:W-:Y:S05]  /*1800*/  BPT.TRAP 0x1 ;  /* 0x000000040000795c */ /* 0x000fea0000300000 */
.L_x_25:
[----:B------:R-:W-:Y:S05]  /*1810*/  BSYNC.RECONVERGENT B0 ;  /* 0x0000000000007941 */ /* 0x000fea0003800200 */
.L_x_24:
[----:B------:R-:W-:Y:S02]  /*1820*/  UIADD3 UR13, UPT, UPT, UR6, 0x1, URZ ;  /* 0x00000001060d7890 */ /* 0x000fe4000fffe0ff */
[----:B------:R-:W-:Y:S02]  /*1830*/  UIADD3 UR18, UP1, UPT, UR24, 0x80, URZ ;  /* 0x0000008018127890 */ /* 0x000fe4000ff3e0ff */
[----:B------:R-:W-:Y:S02]  /*1840*/  UISETP.NE.AND UP0, UPT, UR13, 0x9, UPT ;  /* 0x000000090d00788c */ /* 0x000fe4000bf05270 */
[----:B------:R-:W-:Y:S02]  /*1850*/  ULEA UR32, UR6, UR4, 0xd ;  /* 0x0000000406207291 */ /* 0x000fe4000f8e68ff */
[----:B------:R-:W-:Y:S02]  /*1860*/  USEL UR9, URZ, 0x1, UP0 ;  /* 0x00000001ff097887 */ /* 0x000fe40008000000 */
[----:B------:R-:W-:Y:S02]  /*1870*/  USEL UR13, UR13, URZ, UP0 ;  /* 0x000000ff0d0d7287 */ /* 0x000fe40008000000 */
[----:B------:R-:W-:Y:S02]  /*1880*/  USHF.L.U32 UR34, UR16, 0x7, URZ ;  /* 0x0000000710227899 */ /* 0x000fe400080006ff */
[----:B------:R-:W-:Y:S01]  /*1890*/  ULEA UR8, UR13, UR4, 0x3 ;  /* 0x000000040d087291 */ /* 0x000fe2000f8e18ff */
[----:B------:R-:W-:Y:S01]  /*18a0*/  LOP3.LUT R15, R15, UR9, RZ, 0x3c, !PT ;  /* 0x000000090f0f7c12 */ /* 0x000fe2000f8e3cff */
[----:B------:R-:W-:Y:S02]  /*18b0*/  UIADD3.X UR19, UPT, UPT, URZ, UR25, URZ, UP1, !UPT ;  /* 0x00000019ff137290 */ /* 0x000fe40008ffe4ff */
[----:B------:R-:W-:Y:S01]  /*18c0*/  UIADD3 UR32, UPT, UPT, UR32, 0x3a00, URZ ;  /* 0x00003a0020207890 */ /* 0x000fe2000fffe0ff */
[----:B-1----:R-:W-:Y:S01]  /*18d0*/  SHF.L.U32 R2, R15, 0x1f, RZ ;  /* 0x0000001f0f027819 */ /* 0x002fe200000006ff */
[----:B------:R-:W-:Y:S02]  /*18e0*/  UIMAD UR5, UR6, 0x3800, UR4 ;  /* 0x00003800060578a4 */ /* 0x000fe4000f8e0204 */
[----:B------:R-:W-:Y:S01]  /*18f0*/  UIADD3 UR26, UP0, UPT, UR24, 0x180, URZ ;  /* 0x00000180181a7890 */ /* 0x000fe2000ff1e0ff */
[----:B------:R1:W1:Y:S01]  /*1900*/  SYNCS.PHASECHK.TRANS64.TRYWAIT P0, [UR8+0x48], R2 ;  /* 0x00004802ff0075a7 */ /* 0x0002620008001108 */
[----:B------:R-:W-:Y:S01]  /*1910*/  UMOV UR28, 0x0 ;  /* 0x00000000001c7882 */ /* 0x000fe20000000000 */
[----:B------:R-:W-:Y:S01]  /*1920*/  UMOV UR29, 0x10000000 ;  /* 0x10000000001d7882 */ /* 0x000fe20000000000 */
[----:B------:R-:W-:Y:S01]  /*1930*/  UIADD3 UR8, UPT, UPT, UR5, 0x15a00, URZ ;  /* 0x00015a0005087890 */ /* 0x000fe2000fffe0ff */
[----:B------:R1:W-:Y:S01]  /*1940*/  UTMALDG.3D [UR32], [UR18], desc[UR28] ;  /* 0x00001c20120075b4 */ /* 0x0003e20008011000 */
[----:B------:R-:W-:Y:S02]  /*1950*/  UIADD3.X UR27, UPT, UPT, URZ, UR25, URZ, UP0, !UPT ;  /* 0x00000019ff1b7290 */ /* 0x000fe400087fe4ff */
[----:B------:R-:W-:Y:S01]  /*1960*/  UIADD3 UR16, UPT, UPT, UR16, 0x1, URZ ;  /* 0x0000000110107890 */ /* 0x000fe2000fffe0ff */
[----:B------:R-:W-:Y:S01]  /*1970*/  UMOV UR12, UR36 ;  /* 0x00000024000c7c82 */ /* 0x000fe20008000000 */
[----:B------:R-:W-:Y:S01]  /*1980*/  UMOV UR9, UR33 ;  /* 0x0000002100097c82 */ /* 0x000fe20008000000 */
[----:B------:R-:W-:Y:S01]  /*1990*/  UMOV UR10, UR34 ;  /* 0x00000022000a7c82 */ /* 0x000fe20008000000 */
[----:B------:R-:W-:Y:S03]  /*19a0*/  UISETP.NE.AND UP0, UPT, UR16, UR7, UPT ;  /* 0x000000071000728c */ /* 0x000fe6000bf05270 */
[----:B------:R1:W-:Y:S01]  /*19b0*/  UTMALDG.3D [UR8], [UR26], desc[UR28] ;  /* 0x00001c081a0075b4 */ /* 0x0003e20008011000 */
[----:B------:R-:W-:Y:S01]  /*19c0*/  UMOV UR23, UR7 ;  /* 0x0000000700177c82 */ /* 0x000fe20008000000 */
[----:B------:R-:W-:Y:S04]  /*19d0*/  UMOV UR6, UR13 ;  /* 0x0000000d00067c82 */ /* 0x000fe80008000000 */
[----:B------:R-:W-:Y:S05]  /*19e0*/  BRA.U UP0, `(.L_x_26) ;  /* 0xfffffffd00607547 */ /* 0x000fea000b83ffff */
.L_x_21:
[----:B------:R-:W-:Y:S01]  /*19f0*/  ULEA UR5, UR13, UR4, 0x3 ;  /* 0x000000040d057291 */ /* 0x000fe2000f8e18ff */
[----:B-1----:R-:W-:Y:S01]  /*1a00*/  SHF.L.U32 R2, R15, 0x1f, RZ ;  /* 0x0000001f0f027819 */ /* 0x002fe200000006ff */
[----:B------:R-:W-:Y:S01]  /*1a10*/  @!P1 SYNCS.ARRIVE.TRANS64.A1T0 RZ, [UR4+0xa8], RZ ;  /* 0x0000a8ffffff99a7 */ /* 0x000fe20008100004 */
[----:B------:R-:W-:-:S06]  /*1a20*/  UISETP.GT.AND UP0, UPT, UR22, UR21, UPT ;  /* 0x000000151600728c */ /* 0x000fcc000bf04270 */
[----:B--2---:R1:W2:Y:S03]  /*1a30*/  SYNCS.PHASECHK.TRANS64.TRYWAIT P0, [UR5+0x48], R2 ;  /* 0x00004802ff0075a7 */ /* 0x0042a60008001105 */
[----:B------:R-:W-:Y:S05]  /*1a40*/  BRA.U !UP0, `(.L_x_27) ;  /* 0x0000000108ac7547 */ /* 0x000fea000b800000 */
[----:B------:R-:W-:Y:S01]  /*1a50*/  UIADD3 UR26, UPT, UPT, UR14, UR23, URZ ;  /* 0x000000170e1a7290 */ /* 0x000fe2000fffe0ff */
[----:B------:R-:W-:-:S11]  /*1a60*/  UMOV UR6, UR13 ;  /* 0x0000000d00067c82 */ /* 0x000fd60008000000 */
.L_x_32:
[----:B--2---:R-:W-:Y:S01]  /*1a70*/  @!P5 MOV R3, 0x5800 ;  /* 0x000058000003d802 */ /* 0x004fe20000000f00 */
[----:B-1----:R-:W-:Y:S01]  /*1a80*/  ULEA UR17, UR6, UR4, 0x3 ;  /* 0x0000000406117291 */ /* 0x002fe2000f8e18ff */
[----:B--2---:R-:W-:Y:S11]  /*1a90*/  @P0 BRA `(.L_x_28) ;  /* 0x00000000000c0947 */ /* 0x004ff60003800000 */
[----:B------:R-:W-:Y:S04]  /*1aa0*/  SHF.L.U32 R5, R15, 0x1f, RZ ;  /* 0x0000001f0f057819 */ /* 0x000fe800000006ff */
[----:B------:R-:W2:Y:S02]  /*1ab0*/  SYNCS.PHASECHK.TRANS64.TRYWAIT P0, [UR17+0x48], R5 ;  /* 0x00004805ff0075a7 */ /* 0x000ea40008001111 */
[----:B--2---:R-:W-:Y:S05]  /*1ac0*/  @!P0 BRA `(.L_x_29) ;  /* 0x0000005c00348947 */ /* 0x004fea0003800000 */
.L_x_28:
[----:B------:R2:W-:Y:S01]  /*1ad0*/  @!P5 SYNCS.ARRIVE.TRANS64 RZ, [UR17], R3 ;  /* 0x00000003ffffd9a7 */ /* 0x0005e20008000011 */
[----:B------:R-:W-:Y:S04]  /*1ae0*/  BSSY.RECONVERGENT B0, `(.L_x_30) ;  /* 0x0000003000007945 */ /* 0x000fe80003800200 */
[----:B------:R-:W-:Y:S05]  /*1af0*/  @P4 BRA `(.L_x_31) ;  /* 0x0000000000044947 */ /* 0x000fea0003800000 */
[----:B------:R-:W-:Y:S05]  /*1b00*/  BPT.TRAP 0x1 ;  /* 0x000000040000795c */ /* 0x000fea0000300000 */
.L_x_31:
[----:B------:R-:W-:Y:S05]  /*1b10*/  BSYNC.RECONVERGENT B0 ;  /* 0x0000000000007941 */ /* 0x000fea0003800200 */
.L_x_30:
[----:B------:R-:W-:Y:S02]  /*1b20*/  UIADD3 UR13, UPT, UPT, UR6, 0x1, URZ ;  /* 0x00000001060d7890 */ /* 0x000fe4000fffe0ff */
[----:B------:R-:W-:Y:S02]  /*1b30*/  ULEA UR16, UR6, UR4, 0xd ;  /* 0x0000000406107291 */ /* 0x000fe4000f8e68ff */
[----:B------:R-:W-:Y:S02]  /*1b40*/  UISETP.NE.AND UP0, UPT, UR13, 0x9, UPT ;  /* 0x000000090d00788c */ /* 0x000fe4000bf05270 */
[----:B------:R-:W-:Y:S02]  /*1b50*/  UIADD3 UR32, UP1, UPT, UR24, 0x80, URZ ;  /* 0x0000008018207890 */ /* 0x000fe4000ff3e0ff */
[----:B------:R-:W-:Y:S02]  /*1b60*/  USEL UR9, URZ, 0x1, UP0 ;  /* 0x00000001ff097887 */ /* 0x000fe40008000000 */
[----:B------:R-:W-:Y:S02]  /*1b70*/  USEL UR13, UR13, URZ, UP0 ;  /* 0x000000ff0d0d7287 */ /* 0x000fe40008000000 */
[----:B------:R-:W-:Y:S02]  /*1b80*/  USHF.L.U32 UR18, UR23, 0x7, URZ ;  /* 0x0000000717127899 */ /* 0x000fe400080006ff */
[----:B------:R-:W-:Y:S01]  /*1b90*/  ULEA UR8, UR13, UR4, 0x3 ;  /* 0x000000040d087291 */ /* 0x000fe2000f8e18ff */
[----:B------:R-:W-:Y:S01]  /*1ba0*/  LOP3.LUT R15, R15, UR9, RZ, 0x3c, !PT ;  /* 0x000000090f0f7c12 */ /* 0x000fe2000f8e3cff */
[----:B------:R-:W-:Y:S02]  /*1bb0*/  UIADD3 UR16, UPT, UPT, UR16, 0x3a00, URZ ;  /* 0x00003a0010107890 */ /* 0x000fe4000fffe0ff */
[----:B------:R-:W-:Y:S01]  /*1bc0*/  UIADD3.X UR33, UPT, UPT, URZ, UR25, URZ, UP1, !UPT ;  /* 0x00000019ff217290 */ /* 0x000fe20008ffe4ff */
[----:B-1----:R-:W-:Y:S01]  /*1bd0*/  SHF.L.U32 R2, R15, 0x1f, RZ ;  /* 0x0000001f0f027819 */ /* 0x002fe200000006ff */
[----:B------:R-:W-:Y:S02]  /*1be0*/  UIMAD UR5, UR6, 0x3800, UR4 ;  /* 0x00003800060578a4 */ /* 0x000fe4000f8e0204 */
[----:B------:R-:W-:Y:S01]  /*1bf0*/  UIADD3 UR30, UP0, UPT, UR24, 0x180, URZ ;  /* 0x00000180181e7890 */ /* 0x000fe2000ff1e0ff */
[----:B------:R1:W1:Y:S01]  /*1c00*/  SYNCS.PHASECHK.TRANS64.TRYWAIT P0, [UR8+0x48], R2 ;  /* 0x00004802ff0075a7 */ /* 0x0002620008001108 */
[----:B------:R-:W-:Y:S01]  /*1c10*/  UIADD3 UR8, UPT, UPT, UR5, 0x15a00, URZ ;  /* 0x00015a0005087890 */ /* 0x000fe2000fffe0ff */
[----:B------:R-:W-:Y:S01]  /*1c20*/  UMOV UR28, 0x0 ;  /* 0x00000000001c7882 */ /* 0x000fe20000000000 */
[----:B------:R-:W-:Y:S01]  /*1c30*/  UMOV UR29, 0x10000000 ;  /* 0x10000000001d7882 */ /* 0x000fe20000000000 */
[----:B------:R-:W-:Y:S01]  /*1c40*/  UMOV UR19, UR35 ;  /* 0x0000002300137c82 */ /* 0x000fe20008000000 */
[----:B------:R-:W-:Y:S01]  /*1c50*/  UMOV UR20, UR36 ;  /* 0x0000002400147c82 */ /* 0x000fe20008000000 */
[----:B------:R-:W-:Y:S01]  /*1c60*/  UIADD3.X UR31, UPT, UPT, URZ, UR25, URZ, UP0, !UPT ;  /* 0x00000019ff1f7290 */ /* 0x000fe200087fe4ff */
[----:B------:R1:W-:Y:S01]  /*1c70*/  UTMALDG.3D [UR16], [UR32], desc[UR28] ;  /* 0x00001c10200075b4 */ /* 0x0003e20008011000 */
[----:B------:R-:W-:Y:S01]  /*1c80*/  UIADD3 UR23, UPT, UPT, UR23, 0x1, URZ ;  /* 0x0000000117177890 */ /* 0x000fe2000fffe0ff */
[----:B------:R-:W-:Y:S01]  /*1c90*/  UMOV UR12, UR36 ;  /* 0x00000024000c7c82 */ /* 0x000fe20008000000 */
[----:B------:R-:W-:Y:S01]  /*1ca0*/  UMOV UR9, UR17 ;  /* 0x0000001100097c82 */ /* 0x000fe20008000000 */
[----:B------:R-:W-:Y:S01]  /*1cb0*/  UMOV UR10, UR18 ;  /* 0x00000012000a7c82 */ /* 0x000fe20008000000 */
[----:B------:R-:W-:Y:S03]  /*1cc0*/  UISETP.NE.AND UP0, UPT, UR23, UR26, UPT ;  /* 0x0000001a1700728c */ /* 0x000fe6000bf05270 */
[----:B------:R1:W-:Y:S01]  /*1cd0*/  UTMALDG.3D [UR8], [UR30], desc[UR28] ;  /* 0x00001c081e0075b4 */ /* 0x0003e20008011000 */
[----:B------:R-:W-:Y:S05]  /*1ce0*/  UMOV UR6, UR13 ;  /* 0x0000000d00067c82 */ /* 0x000fea0008000000 */
[----:B------:R-:W-:Y:S05]  /*1cf0*/  BRA.U UP0, `(.L_x_32) ;  /* 0xfffffffd005c7547 */ /* 0x000fea000b83ffff */
.L_x_27:
[C---:B-1----:R-:W-:Y:S01]  /*1d00*/  LEA R2, R14.reuse, UR4, 0x3 ;  /* 0x000000040e027c11 */ /* 0x042fe2000f8e18ff */
[----:B------:R-:W-:Y:S01]  /*1d10*/  NOP ;  /* 0x0000000000007918 */ /* 0x000fe20000000000 */
[----:B--2---:R-:W-:Y:S02]  /*1d20*/  SHF.L.U32 R3, R13, 0x1f, RZ ;  /* 0x0000001f0d037819 */ /* 0x004fe400000006ff */
[----:B------:R-:W-:Y:S02]  /*1d30*/  LEA R4, R14, UR4, 0x4 ;  /* 0x000000040e047c11 */ /* 0x000fe4000f8e20ff */
[----:B------:R-:W1:Y:S02]  /*1d40*/  SYNCS.PHASECHK.TRANS64.TRYWAIT P0, [R2+URZ+0xb0], R3 ;  /* 0x0000b003020075a7 */ /* 0x000e6400080011ff */
[----:B-1----:R-:W-:Y:S05]  /*1d50*/  @!P0 BRA `(.L_x_33) ;  /* 0x0000005800a88947 */ /* 0x002fea0003800000 */
.L_x_105:
[----:B------:R-:W2:Y:S01]  /*1d60*/  LDS.128 R4, [R4+0x140] ;  /* 0x0001400004047984 */ /* 0x000ea20000000c00 */
[----:B---3--:R-:W-:Y:S01]  /*1d70*/  ISETP.GE.AND P0, PT, R22, 0x1, PT ;  /* 0x000000011600780c */ /* 0x008fe20003f06270 */
[----:B-1----:R-:W-:Y:S01]  /*1d80*/  VIADD R2, R2, 0xc0 ;  /* 0x000000c002027836 */ /* 0x002fe20000000000 */
[----:B------:R-:W-:Y:S01]  /*1d90*/  @!PT LDS RZ, [RZ] ;  /* 0x00000000fffff984 */ /* 0x000fe20000000800 */
[----:B------:R-:W-:Y:S01]  /*1da0*/  @!PT LDS RZ, [RZ] ;  /* 0x00000000fffff984 */ /* 0x000fe20000000800 */
[----:B------:R-:W-:Y:S01]  /*1db0*/  @!PT LDS RZ, [RZ] ;  /* 0x00000000fffff984 */ /* 0x000fe20000000800 */
[----:B------:R-:W-:Y:S01]  /*1dc0*/  @!PT LDS RZ, [RZ] ;  /* 0x00000000fffff984 */ /* 0x000fe20000000800 */
[----:B------:R1:W-:Y:S06]  /*1dd0*/  MEMBAR.ALL.CTA ;  /* 0x0000000000007992 */ /* 0x0003ec0000008000 */
[----:B-1----:R-:W1:Y:S01]  /*1de0*/  FENCE.VIEW.ASYNC.S ;  /* 0x00000000000073c6 */ /* 0x002e620000000000 */
[----:B------:R-:W-:-:S04]  /*1df0*/  PRMT R2, RZ, 0x654, R2 ;  /* 0x00000654ff027816 */ /* 0x000fc80000000002 */
[----:B-1----:R1:W-:Y:S01]  /*1e00*/  SYNCS.ARRIVE.TRANS64.RED.A1T0 RZ, [R2+URZ], RZ ;  /* 0x000000ff02ff79a7 */ /* 0x0023e200081004ff */
[----:B--2---:R-:W-:-:S13]  /*1e10*/  LOP3.LUT P2, RZ, R6, 0x1, RZ, 0xc0, !PT ;  /* 0x0000000106ff7812 */ /* 0x004fda000784c0ff */
[----:B------:R-:W-:Y:S01]  /*1e20*/  @P2 SHF.R.U32.HI R3, RZ, 0x10, R5 ;  /* 0x00000010ff032819 */ /* 0x000fe20000011605 */
[----:B------:R-:W-:Y:S01]  /*1e30*/  VOTEU.ANY UP0, P2 ;  /* 0x0000000000ff7886 */ /* 0x000fe20001000100 */
[----:B------:R-:W-:Y:S02]  /*1e40*/  @P2 MOV R11, R4 ;  /* 0x00000004000b2202 */ /* 0x000fe40000000f00 */
[----:B------:R-:W-:Y:S02]  /*1e50*/  @P2 R2UR.BROADCAST UR5, R3 ;  /* 0x00000000030522ca */ /* 0x000fe400008e0000 */
[----:B------:R-:W-:-:S11]  /*1e60*/  @P2 LOP3.LUT R8, R5, 0xffff, RZ, 0xc0, !PT ;  /* 0x0000ffff05082812 */ /* 0x000fd600078ec0ff */
[----:B------:R-:W-:Y:S01]  /*1e70*/  @UP0 UMOV UR36, UR5 ;  /* 0x0000000500240c82 */ /* 0x000fe20008000000 */
[----:B-1----:R-:W-:Y:S05]  /*1e80*/  @!P0 BRA `(.L_x_34) ;  /* 0x0000000000b88947 */ /* 0x002fea0003800000 */
[----:B------:R-:W4:Y:S01]  /*1e90*/  LDC.64 R4, c[0x0][0xb18] ;  /* 0x0002c600ff047b82 */ /* 0x000f220000000a00 */
[----:B------:R-:W-:-:S07]  /*1ea0*/  ISETP.NE.AND P3, PT, R22, 0x1, PT ;  /* 0x000000011600780c */ /* 0x000fce0003f65270 */
[----:B------:R-:W1:Y:S08]  /*1eb0*/  LDC.64 R6, c[0x0][0xb10] ;  /* 0x0002c400ff067b82 */ /* 0x000e700000000a00 */
[----:B------:R-:W2:Y:S08]  /*1ec0*/  LDC R16, c[0x0][0xb20] ;  /* 0x0002c800ff107b82 */ /* 0x000eb00000000800 */
[----:B------:R-:W3:Y:S01]  /*1ed0*/  LDC R18, c[0x0][0xb0c] ;  /* 0x0002c300ff127b82 */ /* 0x000ee20000000800 */
[----:B----4-:R-:W-:Y:S01]  /*1ee0*/  IMAD.HI.U32 R17, R0, R5, RZ ;  /* 0x0000000500117227 */ /* 0x010fe200078e00ff */
[----:B------:R-:W-:-:S03]  /*1ef0*/  ISETP.NE.AND P0, PT, R4, 0x1, PT ;  /* 0x000000010400780c */ /* 0x000fc60003f05270 */
[----:B------:R-:W-:-:S03]  /*1f00*/  IMAD.HI.U32 R5, R8, R5, RZ ;  /* 0x0000000508057227 */ /* 0x000fc600078e00ff */
[----:B------:R-:W4:Y:S01]  /*1f10*/  LDC.64 R2, c[0x0][0xb28] ;  /* 0x0002ca00ff027b82 */ /* 0x000f220000000a00 */
[----:B-1----:R-:W-:-:S04]  /*1f20*/  IMAD.HI.U32 R20, R9, R6, RZ ;  /* 0x0000000609147227 */ /* 0x002fc800078e00ff */
[----:B------:R-:W-:Y:S01]  /*1f30*/  IMAD.HI.U32 R24, R11, R6, RZ ;  /* 0x000000060b187227 */ /* 0x000fe200078e00ff */
[----:B------:R-:W-:Y:S02]  /*1f40*/  SHF.R.U32.HI R20, RZ, R7, R20 ;  /* 0x00000007ff147219 */ /* 0x000fe40000011614 */
[-C--:B--2---:R-:W-:Y:S02]  /*1f50*/  SHF.R.U32.HI R17, RZ, R16.reuse, R17 ;  /* 0x00000010ff117219 */ /* 0x084fe40000011611 */
[----:B------:R-:W-:Y:S02]  /*1f60*/  SHF.R.U32.HI R5, RZ, R16, R5 ;  /* 0x00000010ff057219 */ /* 0x000fe40000011605 */
[----:B------:R-:W-:Y:S02]  /*1f70*/  SEL R17, R0, R17, !P0 ;  /* 0x0000001100117207 */ /* 0x000fe40004000000 */
[----:B------:R-:W-:Y:S02]  /*1f80*/  SHF.R.U32.HI R24, RZ, R7, R24 ;  /* 0x00000007ff187219 */ /* 0x000fe40000011618 */
[----:B---3--:R-:W-:-:S02]  /*1f90*/  ISETP.NE.AND P1, PT, R18, 0x1, PT ;  /* 0x000000011200780c */ /* 0x008fc40003f25270 */
[----:B------:R-:W-:Y:S02]  /*1fa0*/  SEL R5, R8, R5, !P0 ;  /* 0x0000000508057207 */ /* 0x000fe40004000000 */
[----:B------:R-:W-:Y:S02]  /*1fb0*/  SEL R19, R9, R20, !P1 ;  /* 0x0000001409137207 */ /* 0x000fe40004800000 */
[----:B------:R-:W-:Y:S01]  /*1fc0*/  SEL R7, R11, R24, !P1 ;  /* 0x000000180b077207 */ /* 0x000fe20004800000 */
[----:B----4-:R-:W-:-:S04]  /*1fd0*/  IMAD.HI.U32 R20, R17, R2, RZ ;  /* 0x0000000211147227 */ /* 0x010fc800078e00ff */
[----:B------:R-:W-:Y:S01]  /*1fe0*/  IMAD.HI.U32 R6, R19, R2, RZ ;  /* 0x0000000213067227 */ /* 0x000fe200078e00ff */
[----:B------:R-:W-:-:S04]  /*1ff0*/  @P3 SHF.R.U32.HI R17, RZ, R3, R20 ;  /* 0x00000003ff113219 */ /* 0x000fc80000011614 */
[----:B------:R-:W-:Y:S01]  /*2000*/  @P3 SHF.R.U32.HI R19, RZ, R3, R6 ;  /* 0x00000003ff133219 */ /* 0x000fe20000011606 */
[----:B------:R-:W-:-:S04]  /*2010*/  IMAD R17, R22, R17, RZ ;  /* 0x0000001116117224 */ /* 0x000fc800078e02ff */
[----:B------:R-:W-:Y:S01]  /*2020*/  IMAD R6, R22, R19, RZ ;  /* 0x0000001316067224 */ /* 0x000fe200078e02ff */
[C---:B------:R-:W-:Y:S02]  /*2030*/  ISETP.GE.AND P0, PT, R5.reuse, R17, PT ;  /* 0x000000110500720c */ /* 0x040fe40003f06270 */
[----:B------:R-:W-:Y:S02]  /*2040*/  IADD3 R17, PT, PT, -R5, RZ, RZ ;  /* 0x000000ff05117210 */ /* 0x000fe40007ffe1ff */
[----:B------:R-:W-:Y:S01]  /*2050*/  ISETP.GE.OR P0, PT, R7, R6, P0 ;  /* 0x000000060700720c */ /* 0x000fe20000706670 */
[----:B------:R-:W-:-:S04]  /*2060*/  IMAD.HI.U32 R6, R5, R2, RZ ;  /* 0x0000000205067227 */ /* 0x000fc800078e00ff */
[----:B------:R-:W-:Y:S01]  /*2070*/  IMAD R8, R4, R17, R8 ;  /* 0x0000001104087224 */ /* 0x000fe200078e0208 */
[----:B------:R-:W-:-:S04]  /*2080*/  SHF.R.U32.HI R6, RZ, R3, R6 ;  /* 0x00000003ff067219 */ /* 0x000fc80000011606 */
[----:B------:R-:W-:-:S03]  /*2090*/  SEL R6, R5, R6, !P3 ;  /* 0x0000000605067207 */ /* 0x000fc60005800000 */
[----:B------:R-:W-:-:S04]  /*20a0*/  @!P0 IMAD.HI.U32 R16, R7, R2, RZ ;  /* 0x0000000207108227 */ /* 0x000fc800078e00ff */
[----:B------:R-:W-:Y:S01]  /*20b0*/  IMAD.MOV R2, RZ, RZ, -R6 ;  /* 0x000000ffff027224 */ /* 0x000fe200078e0a06 */
[----:B------:R-:W-:-:S03]  /*20c0*/  @!P0 SHF.R.U32.HI R16, RZ, R3, R16 ;  /* 0x00000003ff108219 */ /* 0x000fc60000011610 */
[----:B------:R-:W-:Y:S01]  /*20d0*/  IMAD R2, R22, R2, R5 ;  /* 0x0000000216027224 */ /* 0x000fe200078e0205 */
[----:B------:R-:W-:-:S05]  /*20e0*/  @!P0 SEL R3, R7, R16, !P3 ;  /* 0x0000001007038207 */ /* 0x000fca0005800000 */
[--C-:B------:R-:W-:Y:S02]  /*20f0*/  @!P0 IMAD.IADD R6, R6, 0x1, -R3.reuse ;  /* 0x0000000106068824 */ /* 0x100fe400078e0a03 */
[----:B------:R-:W-:Y:S01]  /*2100*/  @!P0 IMAD R3, R2, R19, R3 ;  /* 0x0000001302038224 */ /* 0x000fe200078e0203 */
[----:B------:R-:W-:Y:S01]  /*2110*/  IADD3 R2, PT, PT, -R7, RZ, RZ ;  /* 0x000000ff07027210 */ /* 0x000fe20007ffe1ff */
[----:B------:R-:W-:Y:S02]  /*2120*/  @!P0 IMAD R5, R22, R6, R7 ;  /* 0x0000000616058224 */ /* 0x000fe400078e0207 */
[----:B------:R-:W-:Y:S02]  /*2130*/  @!P0 IMAD.MOV.U32 R7, RZ, RZ, R3 ;  /* 0x000000ffff078224 */ /* 0x000fe400078e0003 */
[----:B------:R-:W-:Y:S02]  /*2140*/  IMAD R2, R18, R2, R11 ;  /* 0x0000000212027224 */ /* 0x000fe400078e020b */
[----:B------:R-:W-:-:S02]  /*2150*/  IMAD R8, R5, R4, R8 ;  /* 0x0000000405087224 */ /* 0x000fc400078e0208 */
[----:B------:R-:W-:Y:S02]  /*2160*/  IMAD R11, R7, R18, R2 ;  /* 0x00000012070b7224 */ /* 0x000fe400078e0202 */
.L_x_34:
[----:B------:R-:W1:Y:S02]  /*2170*/  LDCU UR5, c[0x0][0xb30] ;  /* 0x00016600ff0577ac */ /* 0x000e640008000800 */
[----:B-1----:R-:W-:-:S09]  /*2180*/  UISETP.NE.AND UP0, UPT, UR5, 0x1, UPT ;  /* 0x000000010500788c */ /* 0x002fd2000bf05270 */
[----:B------:R-:W-:Y:S05]  /*2190*/  BRA.U UP0, `(.L_x_35) ;  /* 0x0000000100407547 */ /* 0x000fea000b800000 */
[----:B------:R-:W1:Y:S08]  /*21a0*/  LDC.64 R4, c[0x0][0xb10] ;  /* 0x0002c400ff047b82 */ /* 0x000e700000000a00 */
[----:B------:R-:W2:Y:S08]  /*21b0*/  LDC.64 R2, c[0x0][0xb18] ;  /* 0x0002c600ff027b82 */ /* 0x000eb00000000a00 */
[----:B------:R-:W3:Y:S08]  /*21c0*/  LDC R6, c[0x0][0xb20] ;  /* 0x0002c800ff067b82 */ /* 0x000ef00000000800 */
[----:B------:R-:W4:Y:S01]  /*21d0*/  LDC R16, c[0x0][0xb0c] ;  /* 0x0002c300ff107b82 */ /* 0x000f220000000800 */
[----:B-1----:R-:W-:-:S05]  /*21e0*/  IMAD.HI.U32 R4, R11, R4, RZ ;  /* 0x000000040b047227 */ /* 0x002fca00078e00ff */
[----:B------:R-:W-:Y:S01]  /*21f0*/  SHF.R.U32.HI R4, RZ, R5, R4 ;  /* 0x00000005ff047219 */ /* 0x000fe20000011604 */
[----:B--2---:R-:W-:Y:S01]  /*2200*/  IMAD.HI.U32 R3, R8, R3, RZ ;  /* 0x0000000308037227 */ /* 0x004fe200078e00ff */
[----:B------:R-:W-:-:S04]  /*2210*/  ISETP.NE.AND P0, PT, R2, 0x1, PT ;  /* 0x000000010200780c */ /* 0x000fc80003f05270 */
[----:B---3--:R-:W-:-:S04]  /*2220*/  SHF.R.U32.HI R3, RZ, R6, R3 ;  /* 0x00000006ff037219 */ /* 0x008fc80000011603 */
[----:B------:R-:W-:Y:S02]  /*2230*/  SEL R3, R8, R3, !P0 ;  /* 0x0000000308037207 */ /* 0x000fe40004000000 */
[----:B----4-:R-:W-:-:S04]  /*2240*/  ISETP.NE.AND P1, PT, R16, 0x1, PT ;  /* 0x000000011000780c */ /* 0x010fc80003f25270 */
[----:B------:R-:W-:-:S05]  /*2250*/  SEL R4, R11, R4, !P1 ;  /* 0x000000040b047207 */ /* 0x000fca0004800000 */
[----:B------:R-:W-:Y:S02]  /*2260*/  IMAD.IADD R5, R3, 0x1, -R4 ;  /* 0x0000000103057824 */ /* 0x000fe400078e0a04 */
[----:B------:R-:W-:Y:S02]  /*2270*/  IMAD.IADD R3, R4, 0x1, -R3 ;  /* 0x0000000104037824 */ /* 0x000fe400078e0a03 */
[----:B------:R-:W-:Y:S02]  /*2280*/  IMAD R11, R5, R16, R11 ;  /* 0x00000010050b7224 */ /* 0x000fe400078e020b */
[----:B------:R-:W-:-:S07]  /*2290*/  IMAD R8, R3, R2, R8 ;  /* 0x0000000203087224 */ /* 0x000fce00078e0208 */
.L_x_35:
[----:B------:R-:W-:Y:S01]  /*22a0*/  VIADD R14, R14, 0x1 ;  /* 0x000000010e0e7836 */ /* 0x000fe20000000000 */
[----:B------:R-:W-:Y:S01]  /*22b0*/  PLOP3.LUT P1, PT, PT, PT, PT, 0x80, 0x8 ;  /* 0x000000000008781c */ /* 0x000fe20003f2f070 */
[----:B------:R-:W-:Y:S02]  /*22c0*/  IMAD.IADD R133, R11, 0x1, R130 ;  /* 0x000000010b857824 */ /* 0x000fe400078e0282 */
[----:B------:R-:W-:Y:S01]  /*22d0*/  IMAD.IADD R131, R8, 0x1, R123 ;  /* 0x0000000108837824 */ /* 0x000fe200078e027b */
[----:B------:R-:W-:-:S04]  /*22e0*/  ISETP.NE.AND P0, PT, R14, 0x2, PT ;  /* 0x000000020e00780c */ /* 0x000fc80003f05270 */
[----:B------:R-:W-:Y:S02]  /*22f0*/  SEL R2, RZ, 0x1, P0 ;  /* 0x00000001ff027807 */ /* 0x000fe40000000000 */
[----:B------:R-:W-:Y:S02]  /*2300*/  SEL R14, R14, RZ, P0 ;  /* 0x000000ff0e0e7207 */ /* 0x000fe40000000000 */
[----:B------:R-:W-:Y:S01]  /*2310*/  LOP3.LUT R13, R13, R2, RZ, 0x3c, !PT ;  /* 0x000000020d0d7212 */ /* 0x000fe200078e3cff */
[----:B------:R-:W-:Y:S06]  /*2320*/  @P2 BRA `(.L_x_36) ;  /* 0xfffffff000982947 */ /* 0x000fec000383ffff */
[----:B------:R-:W-:Y:S01]  /*2330*/  UIADD3 UR4, UPT, UPT, UR4, 0x48, URZ ;  /* 0x0000004804047890 */ /* 0x000fe2000fffe0ff */
[----:B------:R-:W-:-:S03]  /*2340*/  SHF.L.U32 R3, R15, 0x1f, RZ ;  /* 0x0000001f0f037819 */ /* 0x000fc600000006ff */
[----:B------:R-:W-:-:S09]  /*2350*/  ULEA UR5, UR13, UR4, 0x3 ;  /* 0x000000040d057291 */ /* 0x000fd2000f8e18ff */
[----:B------:R-:W1:Y:S02]  /*2360*/  SYNCS.PHASECHK.TRANS64.TRYWAIT P0, [UR5], R3 ;  /* 0x00000003ff0075a7 */ /* 0x000e640008001105 */
[----:B-1----:R-:W-:Y:S05]  /*2370*/  @!P0 BRA `(.L_x_37) ;  /* 0x0000005400348947 */ /* 0x002fea0003800000 */
.L_x_107:
[----:B------:R-:W-:-:S04]  /*2380*/  UIADD3 UR6, UPT, UPT, UR13, 0x1, URZ ;  /* 0x000000010d067890 */ /* 0x000fc8000fffe0ff */
[----:B------:R-:W-:-:S04]  /*2390*/  UISETP.NE.AND UP0, UPT, UR6, 0x9, UPT ;  /* 0x000000090600788c */ /* 0x000fc8000bf05270 */
[----:B------:R-:W-:Y:S02]  /*23a0*/  USEL UR7, URZ, 0x1, UP0 ;  /* 0x00000001ff077887 */ /* 0x000fe40008000000 */
[----:B------:R-:W-:-:S04]  /*23b0*/  USEL UR6, UR6, URZ, UP0 ;  /* 0x000000ff06067287 */ /* 0x000fc80008000000 */
[----:B------:R-:W-:Y:S01]  /*23c0*/  ULEA UR5, UR6, UR4, 0x3 ;  /* 0x0000000406057291 */ /* 0x000fe2000f8e18ff */
[----:B------:R-:W-:-:S04]  /*23d0*/  LOP3.LUT R2, R15, UR7, RZ, 0x3c, !PT ;  /* 0x000000070f027c12 */ /* 0x000fc8000f8e3cff */
[----:B-1----:R-:W-:-:S04]  /*23e0*/  SHF.L.U32 R3, R2, 0x1f, RZ ;  /* 0x0000001f02037819 */ /* 0x002fc800000006ff */
[----:B------:R-:W1:Y:S02]  /*23f0*/  SYNCS.PHASECHK.TRANS64.TRYWAIT P0, [UR5], R3 ;  /* 0x00000003ff0075a7 */ /* 0x000e640008001105 */
[----:B-1----:R-:W-:Y:S05]  /*2400*/  @!P0 BRA `(.L_x_38) ;  /* 0x0000005400288947 */ /* 0x002fea0003800000 */
.L_x_109:
        /* <DEDUP_REMOVED lines=9> */
.L_x_111:
        /* <DEDUP_REMOVED lines=9> */
.L_x_113:
        /* <DEDUP_REMOVED lines=9> */
.L_x_115:
        /* <DEDUP_REMOVED lines=9> */
.L_x_117:
        /* <DEDUP_REMOVED lines=9> */
.L_x_119:
        /* <DEDUP_REMOVED lines=9> */
.L_x_121:
[----:B------:R-:W-:-:S04]  /*2770*/  UIADD3 UR6, UPT, UPT, UR6, 0x1, URZ ;  /* 0x0000000106067890 */ /* 0x000fc8000fffe0ff */
[----:B------:R-:W-:-:S04]  /*2780*/  UISETP.NE.AND UP0, UPT, UR6, 0x9, UPT ;  /* 0x000000090600788c */ /* 0x000fc8000bf05270 */
[----:B------:R-:W-:Y:S02]  /*2790*/  USEL UR5, URZ, 0x1, UP0 ;  /* 0x00000001ff057887 */ /* 0x000fe40008000000 */
[----:B------:R-:W-:-:S04]  /*27a0*/  USEL UR6, UR6, URZ, UP0 ;  /* 0x000000ff06067287 */ /* 0x000fc80008000000 */
[----:B------:R-:W-:Y:S01]  /*27b0*/  ULEA UR6, UR6, UR4, 0x3 ;  /* 0x0000000406067291 */ /* 0x000fe2000f8e18ff */
[----:B-1----:R-:W-:-:S04]  /*27c0*/  LOP3.LUT R3, R2, UR5, RZ, 0x3c, !PT ;  /* 0x0000000502037c12 */ /* 0x002fc8000f8e3cff */
[----:B------:R-:W-:Y:S01]  /*27d0*/  SHF.L.U32 R3, R3, 0x1f, RZ ;  /* 0x0000001f03037819 */ /* 0x000fe200000006ff */
[----:B----4-:R-:W-:-:S07]  /*27e0*/  IMAD.U32 R0, RZ, RZ, UR6 ;  /* 0x00000006ff007e24 */ /* 0x010fce000f8e00ff */
.L_x_45:
[----:B-1----:R1:W2:Y:S02]  /*27f0*/  SYNCS.PHASECHK.TRANS64.TRYWAIT P0, [R0+URZ], R3 ;  /* 0x00000003000075a7 */ /* 0x0022a400080011ff */
[----:B--2---:R-:W-:Y:S05]  /*2800*/  @!P0 NANOSLEEP.SYNCS 0x989680 ;  /* 0x009896800000895d */ /* 0x004fea0003900000 */
[----:B------:R-:W2:Y:S02]  /*2810*/  @!P0 SYNCS.PHASECHK.TRANS64 P0, [R0+URZ], R3 ;  /* 0x00000003000085a7 */ /* 0x000ea400080010ff */
[----:B--2---:R-:W-:Y:S05]  /*2820*/  @P0 EXIT ;  /* 0x000000000000094d */ /* 0x004fea0003800000 */
[----:B------:R-:W-:Y:S05]  /*2830*/  BRA `(.L_x_45) ;  /* 0xfffffffc00ec7947 */ /* 0x000fea000383ffff */
.L_x_18:
[----:B------:R-:W-:-:S04]  /*2840*/  UISETP.NE.AND UP1, UPT, UR37, URZ, UPT ;  /* 0x000000ff2500728c */ /* 0x000fc8000bf25270 */
[----:B------:R-:W-:-:S09]  /*2850*/  UISETP.NE.OR UP1, UPT, UR8, 0x1, UP1 ;  /* 0x000000010800788c */ /* 0x000fd20008f25670 */
[----:B------:R-:W-:Y:S05]  /*2860*/  BRA.U UP1, `(.L_x_46) ;  /* 0x0000000501487547 */ /* 0x000fea000b800000 */
[----:B------:R-:W-:Y:S01]  /*2870*/  ISETP.NE.AND P2, PT, R2, RZ, PT ;  /* 0x000000ff0200720c */ /* 0x000fe20003f45270 */
[----:B------:R-:W-:Y:S01]  /*2880*/  IMAD.MOV.U32 R12, RZ, RZ, 0x1 ;  /* 0x00000001ff0c7424 */ /* 0x000fe200078e00ff */
[----:B------:R-:W-:Y:S02]  /*2890*/  CS2R R10, SRZ ;  /* 0x00000000000a7805 */ /* 0x000fe4000001ff00 */
[----:B------:R-:W-:Y:S01]  /*28a0*/  CS2R R8, SRZ ;  /* 0x0000000000087805 */ /* 0x000fe2000001ff00 */
[----:B------:R-:W-:Y:S01]  /*28b0*/  UMOV UR4, 0x400 ;  /* 0x0000040000047882 */ /* 0x000fe20000000000 */
[----:B------:R-:W-:Y:S01]  /*28c0*/  UMOV UR6, URZ ;  /* 0x000000ff00067c82 */ /* 0x000fe20008000000 */
[----:B------:R-:W-:-:S12]  /*28d0*/  ULEA UR37, UR37, UR4, 0x18 ;  /* 0x0000000425257291 */ /* 0x000fd8000f8ec0ff */
.L_x_50:
[----:B------:R-:W-:Y:S02]  /*28e0*/  LEA R0, R8, UR37, 0x3 ;  /* 0x0000002508007c11 */ /* 0x000fe4000f8e18ff */
[----:B------:R-:W-:-:S03]  /*28f0*/  SHF.L.U32 R5, R9, 0x1f, RZ ;  /* 0x0000001f09057819 */ /* 0x000fc600000006ff */
[----:B------:R-:W-:Y:S01]  /*2900*/  VIADD R4, R0, 0x120 ;  /* 0x0000012000047836 */ /* 0x000fe20000000000 */
[----:B------:R-:W1:Y:S02]  /*2910*/  SYNCS.PHASECHK.TRANS64.TRYWAIT P0, [R0+URZ+0x110], R5 ;  /* 0x00011005000075a7 */ /* 0x000e6400080011ff */
[----:B-1----:R-:W-:Y:S05]  /*2920*/  @!P0 BRA `(.L_x_47) ;  /* 0x0000005000888947 */ /* 0x002fea0003800000 */
.L_x_122:
[----:B------:R-:W-:Y:S01]  /*2930*/  ULEA UR5, UR6, UR37, 0x3 ;  /* 0x0000002506057291 */ /* 0x000fe2000f8e18ff */
[----:B------:R-:W-:Y:S02]  /*2940*/  PRMT R4, RZ, 0x654, R4 ;  /* 0x00000654ff047816 */ /* 0x000fe40000000004 */
[----:B-1----:R-:W-:Y:S01]  /*2950*/  SHF.L.U32 R5, R12, 0x1f, RZ ;  /* 0x0000001f0c057819 */ /* 0x002fe200000006ff */
[----:B------:R-:W-:Y:S01]  /*2960*/  UIADD3 UR4, UPT, UPT, UR5, 0xb0, URZ ;  /* 0x000000b005047890 */ /* 0x000fe2000fffe0ff */
[----:B------:R1:W-:Y:S05]  /*2970*/  SYNCS.ARRIVE.TRANS64.RED.A1T0 RZ, [R4+URZ], RZ ;  /* 0x000000ff04ff79a7 */ /* 0x0003ea00081004ff */
[----:B------:R-:W-:Y:S01]  /*2980*/  IMAD.U32 R7, RZ, RZ, UR4 ;  /* 0x00000004ff077e24 */ /* 0x000fe2000f8e00ff */
[----:B------:R-:W2:Y:S04]  /*2990*/  SYNCS.PHASECHK.TRANS64.TRYWAIT P0, [UR5+0xc0], R5 ;  /* 0x0000c005ff0075a7 */ /* 0x000ea80008001105 */
[----:B------:R-:W-:Y:S01]  /*29a0*/  PRMT R6, R2, 0x654, R7 ;  /* 0x0000065402067816 */ /* 0x000fe20000000007 */
[----:B-1----:R-:W-:Y:S01]  /*29b0*/  @!P2 IMAD.MOV.U32 R4, RZ, RZ, 0x10 ;  /* 0x00000010ff04a424 */ /* 0x002fe200078e00ff */
[----:B--2---:R-:W-:Y:S06]  /*29c0*/  @!P0 BRA `(.L_x_48) ;  /* 0x0000005000748947 */ /* 0x004fec0003800000 */
.L_x_124:
[----:B------:R-:W-:Y:S01]  /*29d0*/  ULEA UR4, UR6, UR37, 0x4 ;  /* 0x0000002506047291 */ /* 0x000fe2000f8e20ff */
[----:B------:R-:W-:Y:S01]  /*29e0*/  SEL R3, R6, R3, !P2 ;  /* 0x0000000306037207 */ /* 0x000fe20005000000 */
[----:B------:R-:W-:Y:S01]  /*29f0*/  UIADD3 UR5, UPT, UPT, UR5, 0xb0, URZ ;  /* 0x000000b005057890 */ /* 0x000fe2000fffe0ff */
[----:B-1----:R-:W-:Y:S01]  /*2a00*/  LEA R0, R11, UR37, 0x3 ;  /* 0x000000250b007c11 */ /* 0x002fe2000f8e18ff */
[----:B------:R-:W-:Y:S01]  /*2a10*/  UIADD3 UR4, UPT, UPT, UR4, 0x140, URZ ;  /* 0x0000014004047890 */ /* 0x000fe2000fffe0ff */
[----:B------:R-:W-:Y:S01]  /*2a20*/  SHF.L.U32 R5, R10, 0x1f, RZ ;  /* 0x0000001f0a057819 */ /* 0x000fe200000006ff */
[----:B------:R1:W-:Y:S01]  /*2a30*/  @!P2 SYNCS.ARRIVE.TRANS64.RED RZ, [R3+URZ], R4 ;  /* 0x0000000403ffa9a7 */ /* 0x0003e200080004ff */
[----:B------:R-:W-:Y:S01]  /*2a40*/  UIADD3 UR6, UPT, UPT, UR6, 0x1, URZ ;  /* 0x0000000106067890 */ /* 0x000fe2000fffe0ff */
[----:B------:R-:W-:-:S03]  /*2a50*/  VIADD R8, R8, 0x1 ;  /* 0x0000000108087836 */ /* 0x000fc60000000000 */
[----:B------:R-:W-:Y:S02]  /*2a60*/  UISETP.NE.AND UP0, UPT, UR6, 0x2, UPT ;  /* 0x000000020600788c */ /* 0x000fe4000bf05270 */
[----:B------:R-:W-:Y:S06]  /*2a70*/  UGETNEXTWORKID.BROADCAST [UR4], [UR5] ;  /* 0x00000000040073ca */ /* 0x000fec0008000100 */
[----:B------:R-:W-:Y:S01]  /*2a80*/  USEL UR4, URZ, 0x1, UP0 ;  /* 0x00000001ff047887 */ /* 0x000fe20008000000 */
[----:B------:R-:W-:Y:S01]  /*2a90*/  ISETP.NE.AND P0, PT, R8, 0x2, PT ;  /* 0x000000020800780c */ /* 0x000fe20003f05270 */
[----:B------:R-:W-:Y:S01]  /*2aa0*/  USEL UR6, UR6, URZ, UP0 ;  /* 0x000000ff06067287 */ /* 0x000fe20008000000 */
[----:B------:R-:W2:Y:S03]  /*2ab0*/  SYNCS.PHASECHK.TRANS64.TRYWAIT P1, [R0+URZ+0xb0], R5 ;  /* 0x0000b005000075a7 */ /* 0x000ea600080211ff */
[----:B------:R-:W-:Y:S01]  /*2ac0*/  LOP3.LUT R12, R12, UR4, RZ, 0x3c, !PT ;  /* 0x000000040c0c7c12 */ /* 0x000fe2000f8e3cff */
[----:B-12---:R-:W-:Y:S07]  /*2ad0*/  @!P1 BRA `(.L_x_49) ;  /* 0x0000005000489947 */ /* 0x006fee0003800000 */
.L_x_125:
[C---:B------:R-:W-:Y:S01]  /*2ae0*/  LEA R4, R11.reuse, UR37, 0x4 ;  /* 0x000000250b047c11 */ /* 0x040fe2000f8e20ff */
[----:B-1----:R-:W-:Y:S01]  /*2af0*/  VIADD R0, R0, 0xc0 ;  /* 0x000000c000007836 */ /* 0x002fe20000000000 */
[----:B------:R-:W-:Y:S01]  /*2b00*/  SEL R8, R8, RZ, P0 ;  /* 0x000000ff08087207 */ /* 0x000fe20000000000 */
[----:B------:R-:W-:-:S03]  /*2b10*/  VIADD R11, R11, 0x1 ;  /* 0x000000010b0b7836 */ /* 0x000fc60000000000 */
[----:B------:R-:W1:Y:S01]  /*2b20*/  LDS.128 R4, [R4+0x140] ;  /* 0x0001400004047984 */ /* 0x000e620000000c00 */
[----:B------:R-:W-:Y:S02]  /*2b30*/  PRMT R0, RZ, 0x654, R0 ;  /* 0x00000654ff007816 */ /* 0x000fe40000000000 */
[C---:B------:R-:W-:Y:S01]  /*2b40*/  ISETP.NE.AND P1, PT, R11.reuse, 0x2, PT ;  /* 0x000000020b00780c */ /* 0x040fe20003f25270 */
[----:B------:R-:W-:Y:S01]  /*2b50*/  @!PT LDS RZ, [RZ] ;  /* 0x00000000fffff984 */ /* 0x000fe20000000800 */
[----:B------:R-:W-:Y:S01]  /*2b60*/  @!PT LDS RZ, [RZ] ;  /* 0x00000000fffff984 */ /* 0x000fe20000000800 */
[----:B------:R-:W-:Y:S01]  /*2b70*/  @!PT LDS RZ, [RZ] ;  /* 0x00000000fffff984 */ /* 0x000fe20000000800 */
[----:B------:R-:W-:Y:S01]  /*2b80*/  @!PT LDS RZ, [RZ] ;  /* 0x00000000fffff984 */ /* 0x000fe20000000800 */
[----:B------:R2:W-:Y:S06]  /*2b90*/  MEMBAR.ALL.CTA ;  /* 0x0000000000007992 */ /* 0x0005ec0000008000 */
[----:B--2---:R-:W2:Y:S01]  /*2ba0*/  FENCE.VIEW.ASYNC.S ;  /* 0x00000000000073c6 */ /* 0x004ea20000000000 */
[----:B------:R-:W-:Y:S01]  /*2bb0*/  SEL R11, R11, RZ, P1 ;  /* 0x000000ff0b0b7207 */ /* 0x000fe20000800000 */
[----:B--2---:R2:W-:Y:S01]  /*2bc0*/  SYNCS.ARRIVE.TRANS64.RED.A1T0 RZ, [R0+URZ], RZ ;  /* 0x000000ff00ff79a7 */ /* 0x0045e200081004ff */
[----:B-1----:R-:W-:-:S02]  /*2bd0*/  LOP3.LUT P3, RZ, R6, 0x1, RZ, 0xc0, !PT ;  /* 0x0000000106ff7812 */ /* 0x002fc4000786c0ff */
[----:B------:R-:W-:-:S04]  /*2be0*/  SEL R5, RZ, 0x1, P1 ;  /* 0x00000001ff057807 */ /* 0x000fc80000800000 */
[----:B------:R-:W-:Y:S02]  /*2bf0*/  LOP3.LUT R10, R10, R5, RZ, 0x3c, !PT ;  /* 0x000000050a0a7212 */ /* 0x000fe400078e3cff */
[----:B--2---:R-:W-:-:S04]  /*2c00*/  SEL R0, RZ, 0x1, P0 ;  /* 0x00000001ff007807 */ /* 0x004fc80000000000 */
[----:B------:R-:W-:Y:S01]  /*2c10*/  LOP3.LUT R9, R9, R0, RZ, 0x3c, !PT ;  /* 0x0000000009097212 */ /* 0x000fe200078e3cff */
[----:B------:R-:W-:Y:S06]  /*2c20*/  @P3 BRA `(.L_x_50) ;  /* 0xfffffffc002c3947 */ /* 0x000fec000383ffff */
[----:B------:R-:W-:Y:S01]  /*2c30*/  ULEA UR5, UR6, UR37, 0x3 ;  /* 0x0000002506057291 */ /* 0x000fe2000f8e18ff */
[----:B------:R-:W-:-:S08]  /*2c40*/  SHF.L.U32 R3, R12, 0x1f, RZ ;  /* 0x0000001f0c037819 */ /* 0x000fd000000006ff */
[----:B------:R-:W1:Y:S02]  /*2c50*/  SYNCS.PHASECHK.TRANS64 P0, [UR5+0xc0], R3 ;  /* 0x0000c003ff0075a7 */ /* 0x000e640008001005 */
[----:B-1----:R-:W-:Y:S05]  /*2c60*/  @P0 BRA `(.L_x_51) ;  /* 0x0000000000080947 */ /* 0x002fea0003800000 */
[----:B------:R-:W1:Y:S02]  /*2c70*/  SYNCS.PHASECHK.TRANS64.TRYWAIT P0, [UR5+0xc0], R3 ;  /* 0x0000c003ff0075a7 */ /* 0x000e640008001105 */
[----:B-1----:R-:W-:Y:S05]  /*2c80*/  @!P0 BRA `(.L_x_52) ;  /* 0x0000004c00f08947 */ /* 0x002fea0003800000 */
.L_x_51:
[----:B------:R-:W-:-:S04]  /*2c90*/  UIADD3 UR4, UPT, UPT, UR6, 0x1, URZ ;  /* 0x0000000106047890 */ /* 0x000fc8000fffe0ff */
[----:B------:R-:W-:-:S04]  /*2ca0*/  UISETP.NE.AND UP0, UPT, UR4, 0x2, UPT ;  /* 0x000000020400788c */ /* 0x000fc8000bf05270 */
[----:B------:R-:W-:Y:S02]  /*2cb0*/  USEL UR7, URZ, 0x1, UP0 ;  /* 0x00000001ff077887 */ /* 0x000fe40008000000 */
[----:B------:R-:W-:-:S04]  /*2cc0*/  USEL UR4, UR4, URZ, UP0 ;  /* 0x000000ff04047287 */ /* 0x000fc80008000000 */
[----:B------:R-:W-:Y:S01]  /*2cd0*/  ULEA UR4, UR4, UR37, 0x3 ;  /* 0x0000002504047291 */ /* 0x000fe2000f8e18ff */
[----:B-1----:R-:W-:-:S04]  /*2ce0*/  LOP3.LUT R3, R12, UR7, RZ, 0x3c, !PT ;  /* 0x000000070c037c12 */ /* 0x002fc8000f8e3cff */
[----:B------:R-:W-:-:S04]  /*2cf0*/  SHF.L.U32 R0, R3, 0x1f, RZ ;  /* 0x0000001f03007819 */ /* 0x000fc800000006ff */
[----:B------:R-:W1:Y:S02]  /*2d00*/  SYNCS.PHASECHK.TRANS64 P0, [UR4+0xc0], R0 ;  /* 0x0000c000ff0075a7 */ /* 0x000e640008001004 */
[----:B-1----:R-:W-:Y:S05]  /*2d10*/  @P0 EXIT ;  /* 0x000000000000094d */ /* 0x002fea0003800000 */
[----:B------:R-:W-:Y:S02]  /*2d20*/  SHF.L.U32 R3, R3, 0x1f, RZ ;  /* 0x0000001f03037819 */ /* 0x000fe400000006ff */
[----:B------:R-:W-:-:S07]  /*2d30*/  MOV R0, UR4 ;  /* 0x0000000400007c02 */ /* 0x000fce0008000f00 */
.L_x_53:
[----:B-1----:R1:W2:Y:S02]  /*2d40*/  SYNCS.PHASECHK.TRANS64.TRYWAIT P0, [R0+URZ+0xc0], R3 ;  /* 0x0000c003000075a7 */ /* 0x0022a400080011ff */
[----:B--2---:R-:W-:Y:S05]  /*2d50*/  @!P0 NANOSLEEP.SYNCS 0x989680 ;  /* 0x009896800000895d */ /* 0x004fea0003900000 */
[----:B------:R-:W2:Y:S02]  /*2d60*/  @!P0 SYNCS.PHASECHK.TRANS64 P0, [R0+URZ+0xc0], R3 ;  /* 0x0000c003000085a7 */ /* 0x000ea400080010ff */
[----:B--2---:R-:W-:Y:S05]  /*2d70*/  @P0 EXIT ;  /* 0x000000000000094d */ /* 0x004fea0003800000 */
[----:B------:R-:W-:Y:S05]  /*2d80*/  BRA `(.L_x_53) ;  /* 0xfffffffc00ec7947 */ /* 0x000fea000383ffff */
.L_x_46:
[----:B------:R-:W-:-:S09]  /*2d90*/  UISETP.NE.AND UP1, UPT, UR8, URZ, UPT ;  /* 0x000000ff0800728c */ /* 0x000fd2000bf25270 */
[----:B------:R-:W-:Y:S05]  /*2da0*/  BRA.U UP1, `(.L_x_54) ;  /* 0x0000000d01c87547 */ /* 0x000fea000b800000 */
[----:B------:R-:W-:Y:S01]  /*2db0*/  UMOV UR4, 0x40 ;  /* 0x0000004000047882 */ /* 0x000fe20000000000 */
[----:B------:R-:W-:Y:S01]  /*2dc0*/  NOP ;  /* 0x0000000000007918 */ /* 0x000fe20000000000 */
[----:B------:R-:W-:Y:S01]  /*2dd0*/  ULEA UR4, UR37, UR4, 0x18 ;  /* 0x0000000425047291 */ /* 0x000fe2000f8ec0ff */
[----:B------:R-:W-:Y:S02]  /*2de0*/  UMOV UR5, 0x400 ;  /* 0x0000040000057882 */ /* 0x000fe40000000000 */
[----:B------:R-:W-:-:S06]  /*2df0*/  ULEA UR37, UR37, UR5, 0x18 ;  /* 0x0000000525257291 */ /* 0x000fcc000f8ec0ff */
[----:B------:R-:W1:Y:S02]  /*2e00*/  LDS.U8 R0, [UR4+0x1c] ;  /* 0x00001c04ff007984 */ /* 0x000e640008000000 */
[----:B-1----:R-:W-:-:S13]  /*2e10*/  ISETP.NE.AND P0, PT, R0, RZ, PT ;  /* 0x000000ff0000720c */ /* 0x002fda0003f05270 */
[----:B------:R-:W-:Y:S05]  /*2e20*/  @P0 BRA `(.L_x_55) ;  /* 0x0000000000580947 */ /* 0x000fea0003800000 */
[----:B------:R-:W-:-:S13]  /*2e30*/  ELECT P0, URZ, PT ;  /* 0x0000000000ff782f */ /* 0x000fda0003800000 */
[----:B------:R-:W-:Y:S05]  /*2e40*/  @!P0 BRA `(.L_x_56) ;  /* 0x0000000000608947 */ /* 0x000fea0003800000 */
[----:B------:R-:W-:Y:S01]  /*2e50*/  UMOV UR5, 0x10 ;  /* 0x0000001000057882 */ /* 0x000fe20000000000 */
[----:B------:R-:W-:Y:S01]  /*2e60*/  HFMA2 R0, -RZ, RZ, 0, 5.9604644775390625e-08 ;  /* 0x00000001ff007431 */ /* 0x000fe200000001ff */
[----:B------:R-:W-:-:S03]  /*2e70*/  MOV R2, 0xffff ;  /* 0x0000ffff00027802 */ /* 0x000fc60000000f00 */
[----:B------:R-:W-:Y:S04]  /*2e80*/  DEPBAR.LE SB1, 0x36 ;  /* 0x00009d800000791a */ /* 0x000fe80000000000 */
[----:B------:R-:W1:Y:S02]  /*2e90*/  UTCATOMSWS.FIND_AND_SET.ALIGN UP0, UR5, UR5 ;  /* 0x00000005000575e3 */ /* 0x000e640008000800 */
[----:B-1----:R-:W-:Y:S01]  /*2ea0*/  MOV R3, UR5 ;  /* 0x0000000500037c02 */ /* 0x002fe20008000f00 */
[----:B------:R-:W-:Y:S06]  /*2eb0*/  BRA.U UP0, `(.L_x_57) ;  /* 0x0000000100187547 */ /* 0x000fec000b800000 */
.L_x_58:
[----:B------:R-:W-:Y:S05]  /*2ec0*/  NANOSLEEP 0x64 ;  /* 0x000000640000795d */ /* 0x000fea0003800000 */
[----:B------:R-:W-:-:S05]  /*2ed0*/  UMOV UR5, 0x10 ;  /* 0x0000001000057882 */ /* 0x000fca0000000000 */
[----:B------:R-:W-:Y:S04]  /*2ee0*/  DEPBAR.LE SB1, 0x36 ;  /* 0x00009d800000791a */ /* 0x000fe80000000000 */
[----:B------:R-:W1:Y:S02]  /*2ef0*/  UTCATOMSWS.FIND_AND_SET.ALIGN UP0, UR5, UR5 ;  /* 0x00000005000575e3 */ /* 0x000e640008000800 */
[----:B-1----:R-:W-:Y:S01]  /*2f00*/  MOV R3, UR5 ;  /* 0x0000000500037c02 */ /* 0x002fe20008000f00 */
[----:B------:R-:W-:Y:S05]  /*2f10*/  BRA.U !UP0, `(.L_x_58) ;  /* 0xfffffffd08e87547 */ /* 0x000fea000b83ffff */
.L_x_57:
[-C--:B------:R-:W-:Y:S02]  /*2f20*/  SHF.L.U32 R2, R2, R3.reuse, RZ ;  /* 0x0000000302027219 */ /* 0x080fe400000006ff */
[----:B------:R-:W-:Y:S01]  /*2f30*/  SHF.L.U32 R0, R0, R3, RZ ;  /* 0x0000000300007219 */ /* 0x000fe200000006ff */
[----:B------:R-:W-:Y:S02]  /*2f40*/  IMAD.SHL.U32 R3, R3, 0x20, RZ ;  /* 0x0000002003037824 */ /* 0x000fe400078e00ff */
[----:B------:R1:W-:Y:S04]  /*2f50*/  ATOMS.OR RZ, [UR4+0x14], R2 ;  /* 0x00001402ffff798c */ /* 0x0003e8000b000004 */
[----:B------:R1:W-:Y:S04]  /*2f60*/  ATOMS.OR RZ, [UR4+0x18], R0 ;  /* 0x00001800ffff798c */ /* 0x0003e8000b000004 */
[----:B------:R1:W-:Y:S01]  /*2f70*/  STS [UR37+0x160], R3 ;  /* 0x00016003ff007988 */ /* 0x0003e20008000825 */
[----:B------:R-:W-:Y:S05]  /*2f80*/  BRA `(.L_x_56) ;  /* 0x0000000000107947 */ /* 0x000fea0003800000 */
.L_x_55:
[----:B------:R-:W-:Y:S02]  /*2f90*/  MOV R0, 0xffffffff ;  /* 0xffffffff00007802 */ /* 0x000fe40000000f00 */
[----:B------:R-:W-:-:S03]  /*2fa0*/  MOV R2, 0x2fd0 ;  /* 0x00002fd000027802 */ /* 0x000fc60000000f00 */
[----:B------:R1:W-:Y:S04]  /*2fb0*/  STS [UR37+0x160], R0 ;  /* 0x00016000ff007988 */ /* 0x0003e80008000825 */
[----:B-1-3-5:R-:W-:Y:S05]  /*2fc0*/  CALL.REL.NOINC `($__internal_1_$__cuda_sm10x_tcgen05_guardrail_trap_phase_invalid_during_alloc) ;  /* 0x0000005000707944 */ /* 0x02afea0003c00000 */
.L_x_56:
[----:B------:R-:W-:Y:S05]  /*2fd0*/  WARPSYNC.ALL ;  /* 0x0000000000007948 */ /* 0x000fea0003800000 */
[----:B------:R-:W2:Y:S01]  /*2fe0*/  S2UR UR9, SR_CgaCtaId ;  /* 0x00000000000979c3 */ /* 0x000ea20000008800 */
[----:B------:R-:W-:Y:S01]  /*2ff0*/  UMOV UR4, 0x400 ;  /* 0x0000040000047882 */ /* 0x000fe20000000000 */
[----:B------:R-:W-:-:S06]  /*3000*/  NOP ;  /* 0x0000000000007918 */ /* 0x000fcc0000000000 */
[----:B------:R-:W-:Y:S06]  /*3010*/  BAR.ARV 0x6, 0xa0 ;  /* 0x0182800000007b1d */ /* 0x000fec0000002000 */
[----:B------:R-:W4:Y:S01]  /*3020*/  LDCU UR5, c[0x0][0x38c] ;  /* 0x00007180ff0577ac */ /* 0x000f220008000800 */
[----:B------:R-:W-:Y:S01]  /*3030*/  IMAD.MOV.U32 R11, RZ, RZ, 0x1 ;  /* 0x00000001ff0b7424 */ /* 0x000fe200078e00ff */
[----:B------:R-:W-:Y:S01]  /*3040*/  CS2R R8, SRZ ;  /* 0x0000000000087805 */ /* 0x000fe2000001ff00 */
[----:B------:R-:W-:Y:S01]  /*3050*/  IMAD.MOV.U32 R10, RZ, RZ, RZ ;  /* 0x000000ffff0a7224 */ /* 0x000fe200078e00ff */
[----:B------:R-:W-:Y:S01]  /*3060*/  UMOV UR12, URZ ;  /* 0x000000ff000c7c82 */ /* 0x000fe20008000000 */
[----:B------:R-:W-:Y:S01]  /*3070*/  UMOV UR11, URZ ;  /* 0x000000ff000b7c82 */ /* 0x000fe20008000000 */
[----:B------:R-:W-:Y:S01]  /*3080*/  UMOV UR22, 0x0 ;  /* 0x0000000000167882 */ /* 0x000fe20000000000 */
[----:B------:R-:W-:Y:S01]  /*3090*/  UMOV UR23, 0x41c04a0 ;  /* 0x041c04a000177882 */ /* 0x000fe20000000000 */
[----:B------:R-:W-:Y:S01]  /*30a0*/  UMOV UR20, 0x0 ;  /* 0x0000000000147882 */ /* 0x000fe20000000000 */
[----:B------:R-:W-:Y:S01]  /*30b0*/  UMOV UR21, 0x41c04a0 ;  /* 0x041c04a000157882 */ /* 0x000fe20000000000 */
[----:B--2---:R-:W-:Y:S01]  /*30c0*/  ULEA UR9, UR9, UR4, 0x18 ;  /* 0x0000000409097291 */ /* 0x004fe2000f8ec0ff */
[----:B------:R-:W2:Y:S03]  /*30d0*/  LDCU UR4, c[0x0][0x38c] ;  /* 0x00007180ff0477ac */ /* 0x000ea60008000800 */
[----:B------:R-:W-:-:S02]  /*30e0*/  UIADD3 UR10, UPT, UPT, UR9, 0x3a00, URZ ;  /* 0x00003a00090a7890 */ /* 0x000fc4000fffe0ff */
[----:B----4-:R-:W-:-:S03]  /*30f0*/  UISETP.GE.AND UP3, UPT, UR5, 0x1, UPT ;  /* 0x000000010500788c */ /* 0x010fc6000bf66270 */
[----:B-1----:R-:W1:Y:S01]  /*3100*/  LDS R0, [UR9+0x160] ;  /* 0x00016009ff007984 */ /* 0x002e620008000800 */
[----:B------:R-:W-:Y:S01]  /*3110*/  USHF.R.U32.HI UR10, URZ, 0x4, UR10 ;  /* 0x00000004ff0a7899 */ /* 0x000fe2000801160a */
[----:B------:R-:W-:Y:S01]  /*3120*/  UMOV UR26, 0x0 ;  /* 0x00000000001a7882 */ /* 0x000fe20000000000 */
[----:B------:R-:W-:Y:S02]  /*3130*/  UMOV UR27, 0x41c04a0 ;  /* 0x041c04a0001b7882 */ /* 0x000fe40000000000 */
[----:B------:R-:W-:Y:S01]  /*3140*/  ULOP3.LUT UR10, UR10, 0x3fff, URZ, 0xc0, !UPT ;  /* 0x00003fff0a0a7892 */ /* 0x000fe2000f8ec0ff */
[----:B------:R-:W-:Y:S01]  /*3150*/  UMOV UR24, 0x0 ;  /* 0x0000000000187882 */ /* 0x000fe20000000000 */
[----:B------:R-:W-:Y:S02]  /*3160*/  UMOV UR25, 0x41c04a0 ;  /* 0x041c04a000197882 */ /* 0x000fe40000000000 */
[----:B------:R-:W-:Y:S02]  /*3170*/  ULOP3.LUT UR10, UR10, 0x10000, URZ, 0xfc, !UPT ;  /* 0x000100000a0a7892 */ /* 0x000fe4000f8efcff */
[----:B--2---:R-:W-:-:S04]  /*3180*/  UIADD3 UR4, UPT, UPT, UR4, 0x7f, URZ ;  /* 0x0000007f04047890 */ /* 0x004fc8000fffe0ff */
[----:B------:R-:W-:-:S04]  /*3190*/  USHF.R.S32.HI UR8, URZ, 0x1f, UR4 ;  /* 0x0000001fff087899 */ /* 0x000fc80008011404 */
[----:B------:R-:W-:Y:S02]  /*31a0*/  ULEA.HI UR8, UR8, UR4, URZ, 0x7 ;  /* 0x0000000408087291 */ /* 0x000fe4000f8f38ff */
[----:B------:R-:W-:Y:S02]  /*31b0*/  UIADD3 UR4, UPT, UPT, UR9, 0x15a00, URZ ;  /* 0x00015a0009047890 */ /* 0x000fe4000fffe0ff */
[----:B------:R-:W-:Y:S02]  /*31c0*/  USHF.R.S32.HI UR8, URZ, 0x7, UR8 ;  /* 0x00000007ff087899 */ /* 0x000fe40008011408 */
[----:B------:R-:W-:Y:S02]  /*31d0*/  USHF.R.U32.HI UR4, URZ, 0x4, UR4 ;  /* 0x00000004ff047899 */ /* 0x000fe40008011604 */
[----:B------:R-:W-:Y:S02]  /*31e0*/  UISETP.LT.AND UP0, UPT, UR8, 0x1, UPT ;  /* 0x000000010800788c */ /* 0x000fe4000bf01270 */
[----:B------:R-:W-:-:S02]  /*31f0*/  ULOP3.LUT UR4, UR4, 0x3fff, URZ, 0xc0, !UPT ;  /* 0x00003fff04047892 */ /* 0x000fc4000f8ec0ff */
[----:B------:R-:W-:Y:S02]  /*3200*/  USEL UR16, UR8, 0x1, !UP0 ;  /* 0x0000000108107887 */ /* 0x000fe4000c000000 */
[----:B------:R-:W-:Y:S02]  /*3210*/  ULOP3.LUT UR4, UR4, 0x10000, URZ, 0xfc, !UPT ;  /* 0x0001000004047892 */ /* 0x000fe4000f8efcff */
[----:B------:R-:W-:Y:S01]  /*3220*/  UIADD3 UR16, UPT, UPT, -UR16, URZ, URZ ;  /* 0x000000ff10107290 */ /* 0x000fe2000fffe1ff */
[----:B-1----:R-:W-:-:S15]  /*3230*/  R2UR UR13, R0 ;  /* 0x00000000000d72ca */ /* 0x002fde00000e0000 */
.L_x_65:
[----:B------:R-:W-:Y:S02]  /*3240*/  LEA R0, R10, UR9, 0x3 ;  /* 0x000000090a007c11 */ /* 0x000fe4000f8e18ff */
[----:B------:R-:W-:Y:S02]  /*3250*/  SHF.L.U32 R5, R9, 0x1f, RZ ;  /* 0x0000001f09057819 */ /* 0x000fe400000006ff */
[----:B------:R-:W-:Y:S01]  /*3260*/  PLOP3.LUT P0, PT, PT, PT, UP3, 0x80, 0x8 ;  /* 0x000000000008781c */ /* 0x000fe20003f0f038 */
[----:B------:R-:W-:Y:S01]  /*3270*/  VIADD R3, R0, 0xc0 ;  /* 0x000000c000037836 */ /* 0x000fe20000000000 */
[----:B-1----:R-:W1:Y:S02]  /*3280*/  SYNCS.PHASECHK.TRANS64.TRYWAIT P1, [R0+URZ+0xb0], R5 ;  /* 0x0000b005000075a7 */ /* 0x002e6400080211ff */
[----:B-1--4-:R-:W-:Y:S09]  /*3290*/  @!P1 BRA `(.L_x_59) ;  /* 0x0000004800849947 */ /* 0x012ff20003800000 */
.L_x_127:
[----:B------:R-:W-:Y:S01]  /*32a0*/  LEA R4, R10, UR9, 0x4 ;  /* 0x000000090a047c11 */ /* 0x000fe2000f8e20ff */
[----:B------:R-:W-:Y:S01]  /*32b0*/  @UP3 ULEA UR5, UR11, UR9, 0x3 ;  /* 0x000000090b053291 */ /* 0x000fe2000f8e18ff */
[----:B------:R-:W-:Y:S01]  /*32c0*/  PLOP3.LUT P2, PT, PT, PT, PT, 0x80, 0x8 ;  /* 0x000000000008781c */ /* 0x000fe20003f4f070 */
[----:B------:R-:W-:Y:S01]  /*32d0*/  ULEA UR14, UR12, UR9, 0x3 ;  /* 0x000000090c0e7291 */ /* 0x000fe2000f8e18ff */
[----:B------:R-:W-:Y:S01]  /*32e0*/  PRMT R3, RZ, 0x654, R3 ;  /* 0x00000654ff037816 */ /* 0x000fe20000000003 */
[----:B------:R-:W-:Y:S01]  /*32f0*/  ULEA.HI UR15, UR12, UR12, URZ, 0x1 ;  /* 0x0000000c0c0f7291 */ /* 0x000fe2000f8f08ff */
[----:B-1----:R-:W1:Y:S01]  /*3300*/  LDS.128 R4, [R4+0x140] ;  /* 0x0001400004047984 */ /* 0x002e620000000c00 */
[----:B------:R-:W-:Y:S02]  /*3310*/  @P0 SHF.L.U32 R2, R8, 0x1f, RZ ;  /* 0x0000001f08020819 */ /* 0x000fe400000006ff */
[----:B------:R-:W-:Y:S01]  /*3320*/  SHF.L.U32 R0, R11, 0x1f, RZ ;  /* 0x0000001f0b007819 */ /* 0x000fe200000006ff */
[----:B------:R-:W-:Y:S01]  /*3330*/  @!PT LDS RZ, [RZ] ;  /* 0x00000000fffff984 */ /* 0x000fe20000000800 */
[----:B------:R-:W-:Y:S01]  /*3340*/  @!PT LDS RZ, [RZ] ;  /* 0x00000000fffff984 */ /* 0x000fe20000000800 */
[----:B------:R-:W-:Y:S01]  /*3350*/  @!PT LDS RZ, [RZ] ;  /* 0x00000000fffff984 */ /* 0x000fe20000000800 */
[----:B------:R-:W-:Y:S01]  /*3360*/  @!PT LDS RZ, [RZ] ;  /* 0x00000000fffff984 */ /* 0x000fe20000000800 */
[----:B------:R2:W-:Y:S06]  /*3370*/  MEMBAR.ALL.CTA ;  /* 0x0000000000007992 */ /* 0x0005ec0000008000 */
[----:B--2---:R-:W2:Y:S02]  /*3380*/  FENCE.VIEW.ASYNC.S ;  /* 0x00000000000073c6 */ /* 0x004ea40000000000 */
[----:B--2---:R2:W-:Y:S01]  /*3390*/  SYNCS.ARRIVE.TRANS64.RED.A1T0 RZ, [R3+URZ], RZ ;  /* 0x000000ff03ff79a7 */ /* 0x0045e200081004ff */
[----:B------:R2:W4:Y:S01]  /*33a0*/  @P0 SYNCS.PHASECHK.TRANS64.TRYWAIT P2, [UR5], R2 ;  /* 0x00000002ff0005a7 */ /* 0x0005220008041105 */
[----:B------:R-:W-:-:S02]  /*33b0*/  ULOP3.LUT UR5, UR15, 0xffe, URZ, 0xc0, !UPT ;  /* 0x00000ffe0f057892 */ /* 0x000fc4000f8ec0ff */
[----:B------:R-:W-:Y:S01]  /*33c0*/  USHF.R.U32.HI UR15, URZ, 0x1, UR15 ;  /* 0x00000001ff0f7899 */ /* 0x000fe2000801160f */
[----:B-1----:R-:W-:Y:S01]  /*33d0*/  LOP3.LUT P1, RZ, R6, 0x1, RZ, 0xc0, !PT ;  /* 0x0000000106ff7812 */ /* 0x002fe2000782c0ff */
[----:B------:R-:W-:Y:S02]  /*33e0*/  UIADD3 UR5, UPT, UPT, -UR5, UR12, URZ ;  /* 0x0000000c05057290 */ /* 0x000fe4000fffe1ff */
[----:B------:R-:W-:-:S04]  /*33f0*/  UIMAD UR15, UR15, 0x70, UR13 ;  /* 0x000000700f0f78a4 */ /* 0x000fc8000f8e020d */
[----:B------:R-:W-:Y:S01]  /*3400*/  ULEA UR15, UR5, UR15, 0x14 ;  /* 0x0000000f050f7291 */ /* 0x000fe2000f8ea0ff */
[----:B------:R-:W1:Y:S02]  /*3410*/  SYNCS.PHASECHK.TRANS64.TRYWAIT P0, [UR14+0xf0], R0 ;  /* 0x0000f000ff0075a7 */ /* 0x000e64000800110e */
[----:B-12-4-:R-:W-:Y:S09]  /*3420*/  @!P0 BRA `(.L_x_60) ;  /* 0x0000004800348947 */ /* 0x016ff20003800000 */
.L_x_129:
[----:B------:R-:W-:Y:S01]  /*3430*/  IADD3 R10, PT, PT, R10, 0x1, RZ ;  /* 0x000000010a0a7810 */ /* 0x000fe20007ffe0ff */
[----:B------:R-:W-:Y:S06]  /*3440*/  BRA.U !UP3, `(.L_x_61) ;  /* 0x000000010bc07547 */ /* 0x000fec000b800000 */
[----:B------:R-:W-:Y:S01]  /*3450*/  UPLOP3.LUT UP4, UPT, UPT, UPT, UPT, 0x40, 0x4 ;  /* 0x000000000004789c */ /* 0x000fe20003f8e870 */
[----:B------:R-:W-:Y:S01]  /*3460*/  UMOV UR18, UR16 ;  /* 0x0000001000127c82 */ /* 0x000fe20008000000 */
[----:B------:R-:W-:Y:S01]  /*3470*/  UMOV UR17, UR8 ;  /* 0x0000000800117c82 */ /* 0x000fe20008000000 */
[----:B------:R-:W-:-:S08]  /*3480*/  UMOV UR5, UR11 ;  /* 0x0000000b00057c82 */ /* 0x000fd00008000000 */
.L_x_64:
[----:B------:R-:W-:Y:S02]  /*3490*/  UIADD3 UR18, UPT, UPT, UR18, 0x1, URZ ;  /* 0x0000000112127890 */ /* 0x000fe4000fffe0ff */
[----:B--2---:R-:W-:Y:S02]  /*34a0*/  ULEA UR7, UR5, UR9, 0x3 ;  /* 0x0000000905077291 */ /* 0x004fe4000f8e18ff */
[----:B------:R-:W-:Y:S01]  /*34b0*/  UISETP.NE.AND UP0, UPT, UR18, URZ, UPT ;  /* 0x000000ff1200728c */ /* 0x000fe2000bf05270 */
[----:B----4-:R-:W-:Y:S10]  /*34c0*/  @P2 BRA `(.L_x_62) ;  /* 0x00000000000c2947 */ /* 0x010ff40003800000 */
[----:B-1----:R-:W-:Y:S04]  /*34d0*/  SHF.L.U32 R3, R8, 0x1f, RZ ;  /* 0x0000001f08037819 */ /* 0x002fe800000006ff */
[----:B------:R-:W1:Y:S02]  /*34e0*/  SYNCS.PHASECHK.TRANS64.TRYWAIT P0, [UR7], R3 ;  /* 0x00000003ff0075a7 */ /* 0x000e640008001107 */
[----:B-1----:R-:W-:Y:S05]  /*34f0*/  @!P0 BRA `(.L_x_63) ;  /* 0x0000004800188947 */ /* 0x002fea0003800000 */
.L_x_62:
[----:B------:R-:W-:Y:S01]  /*3500*/  UISETP.NE.AND UP1, UPT, UR17, 0x1, UPT ;  /* 0x000000011100788c */ /* 0x000fe2000bf25270 */
[----:B------:R-:W-:Y:S01]  /*3510*/  PLOP3.LUT P2, PT, PT, PT, PT, 0x80, 0x8 ;  /* 0x000000000008781c */ /* 0x000fe20003f4f070 */
[----:B------:R-:W-:Y:S02]  /*3520*/  UIADD3 UR11, UPT, UPT, UR5, 0x1, URZ ;  /* 0x00000001050b7890 */ /* 0x000fe4000fffe0ff */
[----:B------:R-:W-:Y:S02]  /*3530*/  UIMAD UR6, UR5, 0x380, UR4 ;  /* 0x00000380050678a4 */ /* 0x000fe4000f8e0204 */
[----:B------:R-:W-:Y:S01]  /*3540*/  UISETP.NE.AND UP2, UPT, UR11, 0x9, UPT ;  /* 0x000000090b00788c */ /* 0x000fe2000bf45270 */
[----:B------:R-:W-:Y:S01]  /*3550*/  PLOP3.LUT P0, PT, PT, PT, UP1, 0x80, 0x8 ;  /* 0x000000000008781c */ /* 0x000fe20003f0f018 */
[----:B------:R-:W-:Y:S02]  /*3560*/  UIADD3 UR40, UPT, UPT, UR6, 0x2, URZ ;  /* 0x0000000206287890 */ /* 0x000fe4000fffe0ff */
[----:B------:R-:W-:Y:S02]  /*3570*/  USEL UR28, URZ, 0x1, UP2 ;  /* 0x00000001ff1c7887 */ /* 0x000fe40009000000 */
[----:B------:R-:W-:Y:S02]  /*3580*/  USEL UR11, UR11, URZ, UP2 ;  /* 0x000000ff0b0b7287 */ /* 0x000fe40009000000 */
[----:B------:R-:W-:Y:S02]  /*3590*/  UIADD3 UR36, UPT, UPT, UR6, 0x4, URZ ;  /* 0x0000000406247890 */ /* 0x000fe4000fffe0ff */
[----:B------:R-:W-:Y:S01]  /*35a0*/  @UP1 ULEA UR19, UR11, UR9, 0x3 ;  /* 0x000000090b131291 */ /* 0x000fe2000f8e18ff */
[----:B------:R-:W-:Y:S01]  /*35b0*/  LOP3.LUT R8, R8, UR28, RZ, 0x3c, !PT ;  /* 0x0000001c08087c12 */ /* 0x000fe2000f8e3cff */
[----:B------:R-:W-:Y:S02]  /*35c0*/  ULEA UR28, UR5, UR10, 0x9 ;  /* 0x0000000a051c7291 */ /* 0x000fe4000f8e48ff */
[----:B------:R-:W-:Y:S01]  /*35d0*/  UIADD3 UR32, UPT, UPT, UR6, 0x6, URZ ;  /* 0x0000000606207890 */ /* 0x000fe2000fffe0ff */
[----:B-1----:R-:W-:Y:S01]  /*35e0*/  @P0 SHF.L.U32 R0, R8, 0x1f, RZ ;  /* 0x0000001f08000819 */ /* 0x002fe200000006ff */
[----:B------:R-:W-:Y:S02]  /*35f0*/  UIADD3 UR38, UPT, UPT, UR28, 0x2, URZ ;  /* 0x000000021c267890 */ /* 0x000fe4000fffe0ff */
[----:B------:R-:W-:Y:S01]  /*3600*/  UIADD3 UR34, UPT, UPT, UR28, 0x4, URZ ;  /* 0x000000041c227890 */ /* 0x000fe2000fffe0ff */
[----:B------:R2:W4:Y:S01]  /*3610*/  @P0 SYNCS.PHASECHK.TRANS64.TRYWAIT P2, [UR19], R0 ;  /* 0x00000000ff0005a7 */ /* 0x0005220008041113 */
[----:B------:R-:W-:Y:S02]  /*3620*/  UIADD3 UR30, UPT, UPT, UR28, 0x6, URZ ;  /* 0x000000061c1e7890 */ /* 0x000fe4000fffe0ff */
[----:B------:R-:W-:Y:S02]  /*3630*/  UIADD3 UR19, UPT, UPT, UR7, 0x48, URZ ;  /* 0x0000004807137890 */ /* 0x000fe4000fffe0ff */
[----:B------:R-:W-:Y:S01]  /*3640*/  UIADD3 UR17, UPT, UPT, UR17, -0x1, URZ ;  /* 0xffffffff11117890 */ /* 0x000fe2000fffe0ff */
[----:B------:R-:W-:Y:S01]  /*3650*/  UMOV UR7, 0x40004040 ;  /* 0x4000404000077882 */ /* 0x000fe20000000000 */
[----:B------:R-:W-:Y:S01]  /*3660*/  UMOV UR29, 0x40004040 ;  /* 0x40004040001d7882 */ /* 0x000fe20000000000 */
[----:B------:R-:W-:Y:S01]  /*3670*/  UMOV UR41, 0x40004040 ;  /* 0x4000404000297882 */ /* 0x000fe20000000000 */
[----:B------:R2:W-:Y:S01]  /*3680*/  UTCIMMA gdesc[UR28], gdesc[UR6], tmem[UR15], tmem[UR22], idesc[UR23], UP4 ;  /* 0x00ff16061c0075ea */ /* 0x0005e2000a00010f */
[----:B------:R-:W-:Y:S01]  /*3690*/  UPLOP3.LUT UP4, UPT, UPT, UPT, UPT, 0x80, 0x8 ;  /* 0x000000000008789c */ /* 0x000fe20003f8f070 */
[----:B------:R-:W-:Y:S01]  /*36a0*/  UMOV UR39, 0x40004040 ;  /* 0x4000404000277882 */ /* 0x000fe20000000000 */
[----:B------:R-:W-:Y:S01]  /*36b0*/  UMOV UR37, 0x40004040 ;  /* 0x4000404000257882 */ /* 0x000fe20000000000 */
[----:B------:R2:W-:Y:S01]  /*36c0*/  UTCIMMA gdesc[UR38], gdesc[UR40], tmem[UR15], tmem[UR20], idesc[UR21], UPT ;  /* 0x00ff1428260075ea */ /* 0x0005e2000b80010f */
[----:B------:R-:W-:Y:S01]  /*36d0*/  UMOV UR35, 0x40004040 ;  /* 0x4000404000237882 */ /* 0x000fe20000000000 */
[----:B------:R-:W-:Y:S01]  /*36e0*/  UMOV UR33, 0x40004040 ;  /* 0x4000404000217882 */ /* 0x000fe20000000000 */
[----:B------:R-:W-:Y:S01]  /*36f0*/  UMOV UR31, 0x40004040 ;  /* 0x40004040001f7882 */ /* 0x000fe20000000000 */
[----:B------:R2:W-:Y:S01]  /*3700*/  UTCIMMA gdesc[UR34], gdesc[UR36], tmem[UR15], tmem[UR26], idesc[UR27], UPT ;  /* 0x00ff1a24220075ea */ /* 0x0005e2000b80010f */
[----:B------:R2:W-:Y:S01]  /*3710*/  UTCIMMA gdesc[UR30], gdesc[UR32], tmem[UR15], tmem[UR24], idesc[UR25], UPT ;  /* 0x00ff18201e0075ea */ /* 0x0005e2000b80010f */
[----:B------:R2:W-:Y:S01]  /*3720*/  UTCBAR [UR19], URZ ;  /* 0x000000ff130073e9 */ /* 0x0005e200080000ff */
[----:B------:R-:W-:Y:S01]  /*3730*/  UMOV UR5, UR11 ;  /* 0x0000000b00057c82 */ /* 0x000fe20008000000 */
[----:B------:R-:W-:Y:S05]  /*3740*/  BRA.U UP0, `(.L_x_64) ;  /* 0xfffffffd00507547 */ /* 0x000fea000b83ffff */
.L_x_61:
[----:B------:R-:W-:Y:S01]  /*3750*/  UIADD3 UR12, UPT, UPT, UR12, 0x1, URZ ;  /* 0x000000010c0c7890 */ /* 0x000fe2000fffe0ff */
[C---:B------:R-:W-:Y:S01]  /*3760*/  ISETP.NE.AND P0, PT, R10.reuse, 0x2, PT ;  /* 0x000000020a00780c */ /* 0x040fe20003f05270 */
[----:B------:R-:W-:Y:S02]  /*3770*/  UIADD3 UR14, UPT, UPT, UR14, 0xd0, URZ ;  /* 0x000000d00e0e7890 */ /* 0x000fe4000fffe0ff */
[----:B------:R-:W-:Y:S01]  /*3780*/  UISETP.NE.AND UP0, UPT, UR12, 0x4, UPT ;  /* 0x000000040c00788c */ /* 0x000fe2000bf05270 */
[----:B-12---:R-:W-:Y:S02]  /*3790*/  SEL R0, RZ, 0x1, P0 ;  /* 0x00000001ff007807 */ /* 0x006fe40000000000 */
[----:B------:R-:W-:Y:S01]  /*37a0*/  SEL R10, R10, RZ, P0 ;  /* 0x000000ff0a0a7207 */ /* 0x000fe20000000000 */
[----:B------:R-:W-:Y:S01]  /*37b0*/  USEL UR5, URZ, 0x1, UP0 ;  /* 0x00000001ff057887 */ /* 0x000fe20008000000 */
[----:B------:R-:W-:Y:S01]  /*37c0*/  LOP3.LUT R9, R9, R0, RZ, 0x3c, !PT ;  /* 0x0000000009097212 */ /* 0x000fe200078e3cff */
[----:B------:R-:W-:Y:S01]  /*37d0*/  USEL UR12, UR12, URZ, UP0 ;  /* 0x000000ff0c0c7287 */ /* 0x000fe20008000000 */
[----:B------:R1:W-:Y:S03]  /*37e0*/  UTCBAR [UR14], URZ ;  /* 0x000000ff0e0073e9 */ /* 0x0003e600080000ff */
[----:B------:R-:W-:Y:S01]  /*37f0*/  LOP3.LUT R11, R11, UR5, RZ, 0x3c, !PT ;  /* 0x000000050b0b7c12 */ /* 0x000fe2000f8e3cff */
[----:B------:R-:W-:Y:S07]  /*3800*/  @P1 BRA `(.L_x_65) ;  /* 0xfffffff8008c1947 */ /* 0x000fee000383ffff */
[----:B------:R-:W2:Y:S01]  /*3810*/  S2UR UR4, SR_CgaCtaId ;  /* 0x00000000000479c3 */ /* 0x000ea20000008800 */
[----:B------:R-:W-:Y:S01]  /*3820*/  ELECT P0, URZ, PT ;  /* 0x0000000000ff782f */ /* 0x000fe20003800000 */
[----:B------:R-:W-:Y:S01]  /*3830*/  IMAD.MOV.U32 R0, RZ, RZ, 0x1 ;  /* 0x00000001ff007424 */ /* 0x000fe200078e00ff */
[----:B------:R-:W-:Y:S01]  /*3840*/  UIADD3 UR9, UPT, UPT, UR9, 0xf0, URZ ;  /* 0x000000f009097890 */ /* 0x000fe2000fffe0ff */
[----:B------:R-:W-:Y:S01]  /*3850*/  SHF.L.U32 R3, R11, 0x1f, RZ ;  /* 0x0000001f0b037819 */ /* 0x000fe200000006ff */
[----:B------:R-:W-:-:S03]  /*3860*/  UMOV UR5, 0x40 ;  /* 0x0000004000057882 */ /* 0x000fc60000000000 */
[----:B------:R-:W-:Y:S01]  /*3870*/  UVIRTCOUNT.DEALLOC.SMPOOL 0x80 ;  /* 0x000000800000784c */ /* 0x000fe20000000000 */
[----:B--2---:R-:W-:Y:S02]  /*3880*/  ULEA UR4, UR4, UR5, 0x18 ;  /* 0x0000000504047291 */ /* 0x004fe4000f8ec0ff */
[----:B------:R-:W-:-:S07]  /*3890*/  ULEA UR5, UR12, UR9, 0x3 ;  /* 0x000000090c057291 */ /* 0x000fce000f8e18ff */
[----:B------:R2:W-:Y:S02]  /*38a0*/  @P0 STS.U8 [UR4+0x1c], R0 ;  /* 0x00001c00ff000988 */ /* 0x0005e40008000004 */
[----:B------:R-:W3:Y:S02]  /*38b0*/  SYNCS.PHASECHK.TRANS64.TRYWAIT P0, [UR5], R3 ;  /* 0x00000003ff0075a7 */ /* 0x000ee40008001105 */
[----:B--23--:R-:W-:Y:S05]  /*38c0*/  @!P0 BRA `(.L_x_66) ;  /* 0x00000044003c8947 */ /* 0x00cfea0003800000 */
.L_x_132:
[----:B------:R-:W-:-:S04]  /*38d0*/  UIADD3 UR6, UPT, UPT, UR12, 0x1, URZ ;  /* 0x000000010c067890 */ /* 0x000fc8000fffe0ff */
[----:B------:R-:W-:-:S04]  /*38e0*/  UISETP.NE.AND UP0, UPT, UR6, 0x4, UPT ;  /* 0x000000040600788c */ /* 0x000fc8000bf05270 */
[----:B------:R-:W-:Y:S02]  /*38f0*/  USEL UR7, URZ, 0x1, UP0 ;  /* 0x00000001ff077887 */ /* 0x000fe40008000000 */
[----:B------:R-:W-:-:S04]  /*3900*/  USEL UR6, UR6, URZ, UP0 ;  /* 0x000000ff06067287 */ /* 0x000fc80008000000 */
[----:B------:R-:W-:Y:S01]  /*3910*/  ULEA UR5, UR6, UR9, 0x3 ;  /* 0x0000000906057291 */ /* 0x000fe2000f8e18ff */
[----:B------:R-:W-:-:S04]  /*3920*/  LOP3.LUT R2, R11, UR7, RZ, 0x3c, !PT ;  /* 0x000000070b027c12 */ /* 0x000fc8000f8e3cff */
[----:B--2---:R-:W-:-:S04]  /*3930*/  SHF.L.U32 R3, R2, 0x1f, RZ ;  /* 0x0000001f02037819 */ /* 0x004fc800000006ff */
[----:B------:R-:W2:Y:S02]  /*3940*/  SYNCS.PHASECHK.TRANS64.TRYWAIT P0, [UR5], R3 ;  /* 0x00000003ff0075a7 */ /* 0x000ea40008001105 */
[----:B--2---:R-:W-:Y:S05]  /*3950*/  @!P0 BRA `(.L_x_67) ;  /* 0x0000004400308947 */ /* 0x004fea0003800000 */
.L_x_134:
        /* <DEDUP_REMOVED lines=9> */
.L_x_136:
[----:B------:R-:W-:-:S04]  /*39f0*/  UIADD3 UR6, UPT, UPT, UR6, 0x1, URZ ;  /* 0x0000000106067890 */ /* 0x000fc8000fffe0ff */
[----:B------:R-:W-:-:S04]  /*3a00*/  UISETP.NE.AND UP0, UPT, UR6, 0x4, UPT ;  /* 0x000000040600788c */ /* 0x000fc8000bf05270 */
[----:B------:R-:W-:Y:S02]  /*3a10*/  USEL UR5, URZ, 0x1, UP0 ;  /* 0x00000001ff057887 */ /* 0x000fe40008000000 */
[----:B------:R-:W-:-:S04]  /*3a20*/  USEL UR6, UR6, URZ, UP0 ;  /* 0x000000ff06067287 */ /* 0x000fc80008000000 */
[----:B------:R-:W-:Y:S01]  /*3a30*/  ULEA UR6, UR6, UR9, 0x3 ;  /* 0x0000000906067291 */ /* 0x000fe2000f8e18ff */
[----:B--2---:R-:W-:-:S04]  /*3a40*/  LOP3.LUT R3, R2, UR5, RZ, 0x3c, !PT ;  /* 0x0000000502037c12 */ /* 0x004fc8000f8e3cff */
[----:B------:R-:W-:-:S04]  /*3a50*/  SHF.L.U32 R3, R3, 0x1f, RZ ;  /* 0x0000001f03037819 */ /* 0x000fc800000006ff */
[----:B------:R-:W2:Y:S02]  /*3a60*/  SYNCS.PHASECHK.TRANS64.TRYWAIT P0, [UR6], R3 ;  /* 0x00000003ff0075a7 */ /* 0x000ea40008001106 */
[----:B--2---:R-:W-:Y:S05]  /*3a70*/  @!P0 BRA `(.L_x_69) ;  /* 0x0000004400188947 */ /* 0x004fea0003800000 */
.L_x_138:
[----:B------:R-:W-:Y:S01]  /*3a80*/  NOP ;  /* 0x0000000000007918 */ /* 0x000fe20000000000 */
[----:B--2---:R-:W2:Y:S01]  /*3a90*/  LDS R0, [UR4+0x14] ;  /* 0x00001404ff007984 */ /* 0x004ea20008000800 */
[----:B------:R-:W-:Y:S01]  /*3aa0*/  ULOP3.LUT UR6, UR13, 0xffff, URZ, 0xc0, !UPT ;  /* 0x0000ffff0d067892 */ /* 0x000fe2000f8ec0ff */
[----:B------:R-:W-:Y:S01]  /*3ab0*/  UMOV UR8, 0xffff ;  /* 0x0000ffff00087882 */ /* 0x000fe20000000000 */
[----:B------:R-:W-:Y:S02]  /*3ac0*/  UMOV UR5, 0x1 ;  /* 0x0000000100057882 */ /* 0x000fe40000000000 */
[----:B------:R-:W-:-:S04]  /*3ad0*/  USHF.R.U32.HI UR6, URZ, 0x5, UR6 ;  /* 0x00000005ff067899 */ /* 0x000fc80008011606 */
[----:B------:R-:W-:Y:S02]  /*3ae0*/  USHF.L.U32 UR8, UR8, UR6, URZ ;  /* 0x0000000608087299 */ /* 0x000fe400080006ff */
[----:B------:R-:W-:-:S04]  /*3af0*/  USHF.L.U32 UR5, UR5, UR6, URZ ;  /* 0x0000000605057299 */ /* 0x000fc800080006ff */
[----:B--2---:R-:W-:-:S04]  /*3b00*/  LOP3.LUT R0, R0, UR8, RZ, 0xc0, !PT ;  /* 0x0000000800007c12 */ /* 0x004fc8000f8ec0ff */
[----:B------:R-:W-:-:S13]  /*3b10*/  ISETP.NE.AND P0, PT, R0, UR8, PT ;  /* 0x0000000800007c0c */ /* 0x000fda000bf05270 */
[----:B------:R-:W-:Y:S05]  /*3b20*/  @P0 BRA `(.L_x_70) ;  /* 0x0000000000580947 */ /* 0x000fea0003800000 */
[----:B------:R-:W2:Y:S02]  /*3b30*/  LDS R0, [UR4+0x18] ;  /* 0x00001804ff007984 */ /* 0x000ea40008000800 */
[----:B--2---:R-:W-:-:S04]  /*3b40*/  LOP3.LUT R0, R0, UR5, RZ, 0xc0, !PT ;  /* 0x0000000500007c12 */ /* 0x004fc8000f8ec0ff */
[----:B------:R-:W-:-:S13]  /*3b50*/  ISETP.NE.AND P0, PT, R0, UR5, PT ;  /* 0x0000000500007c0c */ /* 0x000fda000bf05270 */
[----:B------:R-:W-:Y:S05]  /*3b60*/  @P0 BRA `(.L_x_71) ;  /* 0x00000000003c0947 */ /* 0x000fea0003800000 */
[----:B------:R-:W2:Y:S01]  /*3b70*/  S2R R2, SR_LANEID ;  /* 0x0000000000027919 */ /* 0x000ea20000000000 */
[----:B------:R-:W-:Y:S01]  /*3b80*/  ULOP3.LUT UR8, URZ, UR8, URZ, 0x33, !UPT ;  /* 0x00000008ff087292 */ /* 0x000fe2000f8e33ff */
[----:B------:R-:W-:Y:S01]  /*3b90*/  LOP3.LUT R4, RZ, UR5, RZ, 0x33, !PT ;  /* 0x00000005ff047c12 */ /* 0x000fe2000f8e33ff */
[----:B------:R-:W-:Y:S02]  /*3ba0*/  VOTEU.ANY UR7, UPT, PT ;  /* 0x0000000000077886 */ /* 0x000fe400038e0100 */
[----:B------:R-:W-:Y:S01]  /*3bb0*/  UFLO.U32 UR7, UR7 ;  /* 0x00000007000772bd */ /* 0x000fe200080e0000 */
[----:B------:R-:W3:Y:S01]  /*3bc0*/  REDUX UR5, R4 ;  /* 0x00000000040573c4 */ /* 0x000ee20000000000 */
[----:B------:R-:W-:-:S06]  /*3bd0*/  IMAD.U32 R0, RZ, RZ, UR8 ;  /* 0x00000008ff007e24 */ /* 0x000fcc000f8e00ff */
[----:B------:R1:W-:Y:S01]  /*3be0*/  UTCATOMSWS.AND URZ, UR8 ;  /* 0x0000000800ff79e3 */ /* 0x0003e20008000000 */
[----:B------:R-:W4:Y:S01]  /*3bf0*/  REDUX UR6, R0 ;  /* 0x00000000000673c4 */ /* 0x000f220000000000 */
[----:B--2---:R-:W-:Y:S01]  /*3c00*/  ISETP.EQ.U32.AND P0, PT, R2, UR7, PT ;  /* 0x0000000702007c0c */ /* 0x004fe2000bf02070 */
[----:B---3--:R-:W-:Y:S01]  /*3c10*/  IMAD.U32 R2, RZ, RZ, UR5 ;  /* 0x00000005ff027e24 */ /* 0x008fe2000f8e00ff */
[----:B----4-:R-:W-:-:S11]  /*3c20*/  MOV R3, UR6 ;  /* 0x0000000600037c02 */ /* 0x010fd60008000f00 */
[----:B------:R1:W-:Y:S04]  /*3c30*/  @P0 ATOMS.AND RZ, [UR4+0x14], R3 ;  /* 0x00001403ffff098c */ /* 0x0003e8000a800004 */
[----:B------:R1:W-:Y:S01]  /*3c40*/  @P0 ATOMS.AND RZ, [UR4+0x18], R2 ;  /* 0x00001802ffff098c */ /* 0x0003e2000a800004 */
[----:B------:R-:W-:Y:S05]  /*3c50*/  BRA `(.L_x_72) ;  /* 0x0000000000147947 */ /* 0x000fea0003800000 */
.L_x_71:
[----:B------:R-:W-:Y:S02]  /*3c60*/  MOV R2, 0x3c80 ;  /* 0x00003c8000027802 */ /* 0x000fe40000000f00 */
[----:B-1--45:R-:W-:Y:S05]  /*3c70*/  CALL.REL.NOINC `($__internal_0_$__cuda_sm10x_tcgen05_guardrail_trap_col_being_dealloced_not_returned_by_alloc) ;  /* 0x0000004400387944 */ /* 0x032fea0003c00000 */
[----:B------:R-:W-:Y:S05]  /*3c80*/  BRA `(.L_x_72) ;  /* 0x0000000000087947 */ /* 0x000fea0003800000 */
.L_x_70:
[----:B------:R-:W-:Y:S02]  /*3c90*/  MOV R2, 0x3cb0 ;  /* 0x00003cb000027802 */ /* 0x000fe40000000f00 */
[----:B-1--45:R-:W-:Y:S05]  /*3ca0*/  CALL.REL.NOINC `($__internal_2_$__cuda_sm10x_tcgen05_guardrail_trap_unallocated_columns_being_dealloced) ;  /* 0x0000004400447944 */ /* 0x032fea0003c00000 */
.L_x_72:
[----:B------:R-:W-:Y:S01]  /*3cb0*/  NOP ;  /* 0x0000000000007918 */ /* 0x000fe20000000000 */
[----:B-1----:R-:W-:Y:S05]  /*3cc0*/  EXIT ;  /* 0x000000000000794d */ /* 0x002fea0003800000 */
.L_x_54:
[----:B------:R-:W-:-:S09]  /*3cd0*/  UISETP.NE.OR UP2, UPT, UR8, 0x3, !UP2 ;  /* 0x000000030800788c */ /* 0x000fd2000d745670 */
[----:B------:R-:W-:Y:S05]  /*3ce0*/  BRA.U UP2, `(.L_x_73) ;  /* 0x0000000d02647547 */ /* 0x000fea000b800000 */
[----:B------:R-:W1:Y:S01]  /*3cf0*/  LDC R0, c[0x0][0xb30] ;  /* 0x0002cc00ff007b82 */ /* 0x000e620000000800 */
[----:B------:R-:W2:Y:S01]  /*3d00*/  LDCU.64 UR8, c[0x0][0x888] ;  /* 0x00011100ff0877ac */ /* 0x000ea20008000a00 */
[----:B------:R-:W-:Y:S02]  /*3d10*/  HFMA2 R29, -RZ, RZ, 0, 0 ;  /* 0x00000000ff1d7431 */ /* 0x000fe400000001ff */
[----:B------:R-:W-:Y:S01]  /*3d20*/  IMAD.MOV.U32 R31, RZ, RZ, 0x1 ;  /* 0x00000001ff1f7424 */ /* 0x000fe200078e00ff */
[----:B------:R-:W-:Y:S01]  /*3d30*/  MOV R21, 0x1c00 ;  /* 0x00001c0000157802 */ /* 0x000fe20000000f00 */
[----:B------:R-:W4:Y:S01]  /*3d40*/  LDCU.64 UR4, c[0x0][0x890] ;  /* 0x00011200ff0477ac */ /* 0x000f220008000a00 */
[----:B------:R-:W-:Y:S01]  /*3d50*/  IMAD.MOV.U32 R30, RZ, RZ, RZ ;  /* 0x000000ffff1e7224 */ /* 0x000fe200078e00ff */
[----:B------:R-:W3:Y:S01]  /*3d60*/  LDC R19, c[0x0][0x370] ;  /* 0x0000dc00ff137b82 */ /* 0x000ee20000000800 */
[----:B------:R-:W-:Y:S01]  /*3d70*/  UMOV UR7, 0x400 ;  /* 0x0000040000077882 */ /* 0x000fe20000000000 */
[----:B------:R-:W-:-:S02]  /*3d80*/  UPLOP3.LUT UP1, UPT, UPT, UPT, UPT, 0x40, 0x4 ;  /* 0x000000000004789c */ /* 0x000fc40003f2e870 */
[----:B------:R-:W-:-:S04]  /*3d90*/  ULEA UR7, UR37, UR7, 0x18 ;  /* 0x0000000725077291 */ /* 0x000fc8000f8ec0ff */
[----:B------:R-:W3:Y:S01]  /*3da0*/  LDC R2, c[0x0][0xb0c] ;  /* 0x0002c300ff027b82 */ /* 0x000ee20000000800 */
[----:B--2---:R-:W-:Y:S02]  /*3db0*/  UISETP.NE.U32.AND UP5, UPT, UR8, URZ, UPT ;  /* 0x000000ff0800728c */ /* 0x004fe4000bfa5070 */
[----:B------:R-:W-:Y:S02]  /*3dc0*/  UIADD3 UR8, UPT, UPT, UR7, 0x90, URZ ;  /* 0x0000009007087890 */ /* 0x000fe4000fffe0ff */
[----:B----4-:R-:W-:-:S03]  /*3dd0*/  UISETP.NE.U32.AND UP6, UPT, UR4, URZ, UPT ;  /* 0x000000ff0400728c */ /* 0x010fc6000bfc5070 */
[----:B------:R-:W2:Y:S01]  /*3de0*/  LDC R18, c[0x0][0xb20] ;  /* 0x0002c800ff127b82 */ /* 0x000ea20000000800 */
[----:B-1----:R-:W-:Y:S01]  /*3df0*/  ISETP.NE.AND P1, PT, R0, 0x1, PT ;  /* 0x000000010000780c */ /* 0x002fe20003f25270 */
[----:B------:R-:W-:Y:S02]  /*3e00*/  UISETP.NE.AND.EX UP5, UPT, UR9, URZ, UPT, UP5 ;  /* 0x000000ff0900728c */ /* 0x000fe4000bfa5350 */
[----:B------:R-:W-:Y:S02]  /*3e10*/  UPRMT UR37, UR37, 0x654, UR8 ;  /* 0x0000065425257896 */ /* 0x000fe40008000008 */
[----:B------:R-:W-:Y:S02]  /*3e20*/  UISETP.NE.AND.EX UP6, UPT, UR5, URZ, UPT, UP6 ;  /* 0x000000ff0500728c */ /* 0x000fe4000bfc5360 */
[----:B------:R-:W1:Y:S08]  /*3e30*/  LDC.64 R32, c[0x0][0x348] ;  /* 0x0000d200ff207b82 */ /* 0x000e700000000a00 */
[----:B------:R-:W4:Y:S08]  /*3e40*/  LDC.64 R16, c[0x0][0xb10] ;  /* 0x0002c400ff107b82 */ /* 0x000f300000000a00 */
[----:B------:R-:W1:Y:S08]  /*3e50*/  LDC.64 R6, c[0x0][0xb18] ;  /* 0x0002c600ff067b82 */ /* 0x000e700000000a00 */
[----:B------:R-:W1:Y:S08]  /*3e60*/  LDC.64 R4, c[0x0][0xb28] ;  /* 0x0002ca00ff047b82 */ /* 0x000e700000000a00 */
[----:B--23--:R-:W1:Y:S02]  /*3e70*/  LDC R20, c[0x0][0x374] ;  /* 0x0000dd00ff147b82 */ /* 0x00ce640000000800 */
.L_x_81:
[C---:B------:R-:W-:Y:S02]  /*3e80*/  LEA R0, R30.reuse, UR7, 0x3 ;  /* 0x000000071e007c11 */ /* 0x040fe4000f8e18ff */
[----:B------:R-:W-:Y:S02]  /*3e90*/  SHF.L.U32 R3, R29, 0x1f, RZ ;  /* 0x0000001f1d037819 */ /* 0x000fe400000006ff */
[----:B------:R-:W-:Y:S02]  /*3ea0*/  LEA R24, R30, UR7, 0x4 ;  /* 0x000000071e187c11 */ /* 0x000fe4000f8e20ff */
[----:B------:R-:W2:Y:S02]  /*3eb0*/  SYNCS.PHASECHK.TRANS64.TRYWAIT P0, [R0+URZ+0xb0], R3 ;  /* 0x0000b003000075a7 */ /* 0x000ea400080011ff */
[----:B--23--:R-:W-:Y:S05]  /*3ec0*/  @!P0 BRA `(.L_x_74) ;  /* 0x00000040001c8947 */ /* 0x00cfea0003800000 */
.L_x_139:
[----:B------:R-:W-:Y:S01]  /*3ed0*/  ISETP.GE.AND P0, PT, R22, 0x1, PT ;  /* 0x000000011600780c */ /* 0x000fe20003f06270 */
[----:B------:R-:W3:Y:S01]  /*3ee0*/  LDS.128 R24, [R24+0x140] ;  /* 0x0001400018187984 */ /* 0x000ee20000000c00 */
[----:B------:R-:W-:Y:S01]  /*3ef0*/  ISETP.NE.U32.AND P4, PT, RZ, UR4, PT ;  /* 0x00000004ff007c0c */ /* 0x000fe2000bf85070 */
[----:B--2---:R-:W-:Y:S01]  /*3f00*/  VIADD R0, R0, 0xc0 ;  /* 0x000000c000007836 */ /* 0x004fe20000000000 */
[----:B------:R-:W-:Y:S02]  /*3f10*/  SHF.L.U32 R23, R31, 0x1f, RZ ;  /* 0x0000001f1f177819 */ /* 0x000fe400000006ff */
[----:B------:R-:W-:Y:S02]  /*3f20*/  ISETP.NE.AND.EX P4, PT, RZ, UR5, PT, P4 ;  /* 0x00000005ff007c0c */ /* 0x000fe4000bf85340 */
[----:B------:R-:W-:Y:S01]  /*3f30*/  PRMT R0, RZ, 0x654, R0 ;  /* 0x00000654ff007816 */ /* 0x000fe20000000000 */
[----:B------:R-:W-:Y:S01]  /*3f40*/  @!PT LDS RZ, [RZ] ;  /* 0x00000000fffff984 */ /* 0x000fe20000000800 */
[----:B------:R-:W-:Y:S01]  /*3f50*/  @!PT LDS RZ, [RZ] ;  /* 0x00000000fffff984 */ /* 0x000fe20000000800 */
[----:B------:R-:W-:Y:S01]  /*3f60*/  @!PT LDS RZ, [RZ] ;  /* 0x00000000fffff984 */ /* 0x000fe20000000800 */
[----:B------:R-:W-:Y:S01]  /*3f70*/  @!PT LDS RZ, [RZ] ;  /* 0x00000000fffff984 */ /* 0x000fe20000000800 */
[----:B------:R2:W-:Y:S06]  /*3f80*/  MEMBAR.ALL.CTA ;  /* 0x0000000000007992 */ /* 0x0005ec0000008000 */
[----:B--2---:R-:W2:Y:S02]  /*3f90*/  FENCE.VIEW.ASYNC.S ;  /* 0x00000000000073c6 */ /* 0x004ea40000000000 */
[----:B--2---:R2:W-:Y:S01]  /*3fa0*/  SYNCS.ARRIVE.TRANS64.RED.A1T0 RZ, [R0+URZ], RZ ;  /* 0x000000ff00ff79a7 */ /* 0x0045e200081004ff */
[----:B---3--:R-:W-:Y:S11]  /*3fb0*/  LOP3.LUT P3, RZ, R26, 0x1, RZ, 0xc0, !PT ;  /* 0x000000011aff7812 */ /* 0x008ff6000786c0ff */
[----:B------:R-:W-:Y:S02]  /*3fc0*/  @!UPT UIADD3 URZ, UPT, UPT, URZ, URZ, URZ ;  /* 0x000000fffffff290 */ /* 0x000fe4000fffe0ff */
[----:B------:R-:W-:Y:S02]  /*3fd0*/  @P3 MOV R13, R24 ;  /* 0x00000018000d3202 */ /* 0x000fe40000000f00 */
[----:B------:R-:W-:Y:S01]  /*3fe0*/  @P3 LOP3.LUT R8, R25, 0xffff, RZ, 0xc0, !PT ;  /* 0x0000ffff19083812 */ /* 0x000fe200078ec0ff */
[----:B--2---:R-:W-:Y:S06]  /*3ff0*/  @!P0 BRA `(.L_x_75) ;  /* 0x0000000000a48947 */ /* 0x004fec0003800000 */
[----:B-1----:R-:W-:Y:S01]  /*4000*/  IMAD.HI.U32 R35, R20, R7, RZ ;  /* 0x0000000714237227 */ /* 0x002fe200078e00ff */
[----:B------:R-:W-:Y:S02]  /*4010*/  ISETP.NE.AND P0, PT, R6, 0x1, PT ;  /* 0x000000010600780c */ /* 0x000fe40003f05270 */
[----:B------:R-:W-:Y:S01]  /*4020*/  ISETP.NE.AND P2, PT, R22, 0x1, PT ;  /* 0x000000011600780c */ /* 0x000fe20003f45270 */
[----:B----4-:R-:W-:Y:S01]  /*4030*/  IMAD.HI.U32 R34, R19, R16, RZ ;  /* 0x0000001013227227 */ /* 0x010fe200078e00ff */
[----:B------:R-:W-:Y:S02]  /*4040*/  SHF.R.U32.HI R35, RZ, R18, R35 ;  /* 0x00000012ff237219 */ /* 0x000fe40000011623 */
[----:B------:R-:W-:Y:S01]  /*4050*/  ISETP.NE.AND P5, PT, R2, 0x1, PT ;  /* 0x000000010200780c */ /* 0x000fe20003fa5270 */
[----:B------:R-:W-:Y:S01]  /*4060*/  IMAD.HI.U32 R36, R13, R16, RZ ;  /* 0x000000100d247227 */ /* 0x000fe200078e00ff */
[----:B------:R-:W-:Y:S02]  /*4070*/  SHF.R.U32.HI R34, RZ, R17, R34 ;  /* 0x00000011ff227219 */ /* 0x000fe40000011622 */
[----:B------:R-:W-:Y:S01]  /*4080*/  SEL R3, R20, R35, !P0 ;  /* 0x0000002314037207 */ /* 0x000fe20004000000 */
[C---:B------:R-:W-:Y:S01]  /*4090*/  IMAD.HI.U32 R35, R8.reuse, R7, RZ ;  /* 0x0000000708237227 */ /* 0x040fe200078e00ff */
[----:B------:R-:W-:Y:S02]  /*40a0*/  SEL R11, R19, R34, !P5 ;  /* 0x00000022130b7207 */ /* 0x000fe40006800000 */
[----:B------:R-:W-:Y:S01]  /*40b0*/  SHF.R.U32.HI R36, RZ, R17, R36 ;  /* 0x00000011ff247219 */ /* 0x000fe20000011624 */
[----:B------:R-:W-:Y:S01]  /*40c0*/  IMAD.HI.U32 R38, R3, R4, RZ ;  /* 0x0000000403267227 */ /* 0x000fe200078e00ff */
[----:B------:R-:W-:Y:S03]  /*40d0*/  SHF.R.U32.HI R35, RZ, R18, R35 ;  /* 0x00000012ff237219 */ /* 0x000fe60000011623 */
[----:B------:R-:W-:Y:S01]  /*40e0*/  IMAD.HI.U32 R34, R11, R4, RZ ;  /* 0x000000040b227227 */ /* 0x000fe200078e00ff */
[----:B------:R-:W-:Y:S02]  /*40f0*/  @P2 SHF.R.U32.HI R3, RZ, R5, R38 ;  /* 0x00000005ff032219 */ /* 0x000fe40000011626 */
[----:B------:R-:W-:Y:S02]  /*4100*/  SEL R9, R8, R35, !P0 ;  /* 0x0000002308097207 */ /* 0x000fe40004000000 */
[----:B------:R-:W-:Y:S01]  /*4110*/  @P2 SHF.R.U32.HI R11, RZ, R5, R34 ;  /* 0x00000005ff0b2219 */ /* 0x000fe20000011622 */
[C---:B------:R-:W-:Y:S01]  /*4120*/  IMAD R10, R22.reuse, R3, RZ ;  /* 0x00000003160a7224 */ /* 0x040fe200078e02ff */
[----:B------:R-:W-:Y:S01]  /*4130*/  SEL R3, R13, R36, !P5 ;  /* 0x000000240d037207 */ /* 0x000fe20006800000 */
[C---:B------:R-:W-:Y:S03]  /*4140*/  IMAD.HI.U32 R14, R9.reuse, R4, RZ ;  /* 0x00000004090e7227 */ /* 0x040fe600078e00ff */
[----:B------:R-:W-:Y:S01]  /*4150*/  ISETP.GE.AND P0, PT, R9, R10, PT ;  /* 0x0000000a0900720c */ /* 0x000fe20003f06270 */
[C---:B------:R-:W-:Y:S01]  /*4160*/  IMAD R12, R22.reuse, R11, RZ ;  /* 0x0000000b160c7224 */ /* 0x040fe200078e02ff */
[-C--:B------:R-:W-:Y:S04]  /*4170*/  SHF.R.U32.HI R14, RZ, R5.reuse, R14 ;  /* 0x00000005ff0e7219 */ /* 0x080fe8000001160e */
[----:B------:R-:W-:Y:S02]  /*4180*/  ISETP.GE.OR P0, PT, R3, R12, P0 ;  /* 0x0000000c0300720c */ /* 0x000fe40000706670 */
[----:B------:R-:W-:Y:S05]  /*4190*/  SEL R15, R9, R14, !P2 ;  /* 0x0000000e090f7207 */ /* 0x000fea0005000000 */
[----:B------:R-:W-:Y:S04]  /*41a0*/  IMAD.MOV R14, RZ, RZ, -R15 ;  /* 0x000000ffff0e7224 */ /* 0x000fe800078e0a0f */
[----:B------:R-:W-:Y:S02]  /*41b0*/  IMAD R14, R22, R14, R9 ;  /* 0x0000000e160e7224 */ /* 0x000fe400078e0209 */
[C---:B------:R-:W-:Y:S05]  /*41c0*/  @!P0 IMAD.HI.U32 R10, R3.reuse, R4, RZ ;  /* 0x00000004030a8227 */ /* 0x040fea00078e00ff */
[----:B------:R-:W-:Y:S04]  /*41d0*/  @!P0 SHF.R.U32.HI R10, RZ, R5, R10 ;  /* 0x00000005ff0a8219 */ /* 0x000fe8000001160a */
[----:B------:R-:W-:Y:S01]  /*41e0*/  @!P0 SEL R0, R3, R10, !P2 ;  /* 0x0000000a03008207 */ /* 0x000fe20005000000 */
[----:B------:R-:W-:Y:S03]  /*41f0*/  IMAD.MOV R10, RZ, RZ, -R3 ;  /* 0x000000ffff0a7224 */ /* 0x000fe600078e0a03 */
[----:B------:R-:W-:Y:S01]  /*4200*/  @!P0 IADD3 R15, PT, PT, R15, -R0, RZ ;  /* 0x800000000f0f8210 */ /* 0x000fe20007ffe0ff */
[----:B------:R-:W-:Y:S01]  /*4210*/  @!P0 IMAD R0, R11, R14, R0 ;  /* 0x0000000e0b008224 */ /* 0x000fe200078e0200 */
[----:B------:R-:W-:Y:S01]  /*4220*/  IADD3 R11, PT, PT, -R9, RZ, RZ ;  /* 0x000000ff090b7210 */ /* 0x000fe20007ffe1ff */
[----:B------:R-:W-:Y:S02]  /*4230*/  IMAD R13, R2, R10, R13 ;  /* 0x0000000a020d7224 */ /* 0x000fe400078e020d */
[----:B------:R-:W-:Y:S02]  /*4240*/  @!P0 IMAD R9, R15, R22, R3 ;  /* 0x000000160f098224 */ /* 0x000fe400078e0203 */
[----:B------:R-:W-:Y:S02]  /*4250*/  @!P0 IMAD.MOV.U32 R3, RZ, RZ, R0 ;  /* 0x000000ffff038224 */ /* 0x000fe400078e0000 */
[----:B------:R-:W-:Y:S02]  /*4260*/  IMAD R8, R6, R11, R8 ;  /* 0x0000000b06087224 */ /* 0x000fe400078e0208 */
[----:B------:R-:W-:Y:S02]  /*4270*/  IMAD R13, R3, R2, R13 ;  /* 0x00000002030d7224 */ /* 0x000fe400078e020d */
[----:B------:R-:W-:Y:S02]  /*4280*/  IMAD R8, R9, R6, R8 ;  /* 0x0000000609087224 */ /* 0x000fe400078e0208 */
.L_x_75:
[----:B------:R-:W-:Y:S05]  /*4290*/  BRA.U UP1, `(.L_x_76) ;  /* 0x0000000101107547 */ /* 0x000fea000b800000 */
[----:B------:R-:W-:Y:S04]  /*42a0*/  MOV R0, UR6 ;  /* 0x0000000600007c02 */ /* 0x000fe80008000f00 */
[----:B------:R-:W-:Y:S04]  /*42b0*/  SHF.L.U32 R3, R0, 0x1f, RZ ;  /* 0x0000001f00037819 */ /* 0x000fe800000006ff */
[----:B------:R-:W2:Y:S02]  /*42c0*/  SYNCS.PHASECHK.TRANS64.TRYWAIT P0, [UR7+0xa8], R3 ;  /* 0x0000a803ff0075a7 */ /* 0x000ea40008001107 */
[----:B--2---:R-:W-:Y:S05]  /*42d0*/  @!P0 BRA `(.L_x_77) ;  /* 0x0000003c002c8947 */ /* 0x004fea0003800000 */
.L_x_76:
[----:B------:R-:W-:Y:S05]  /*42e0*/  BRA.U !UP6, `(.L_x_78) ;  /* 0x000000010e347547 */ /* 0x000fea000b800000 */
[----:B------:R-:W-:Y:S01]  /*42f0*/  UPLOP3.LUT UP0, UPT, UPT, UPT, UP5, 0x80, 0x8 ;  /* 0x000000000008789c */ /* 0x000fe20003f0f050 */
[----:B------:R-:W-:Y:S05]  /*4300*/  HFMA2 R132, -RZ, RZ, 0, 5.9604644775390625e-08 ;  /* 0x00000001ff847431 */ /* 0x000fea00000001ff */
[----:B------:R-:W-:Y:S05]  /*4310*/  PLOP3.LUT P0, PT, PT, PT, UP0, 0x80, 0x8 ;  /* 0x000000000008781c */ /* 0x000fea0003f0f008 */
[----:B------:R-:W3:Y:S01]  /*4320*/  @UP0 LDCU.64 UR10, c[0x0][0x888] ;  /* 0x00011100ff0a07ac */ /* 0x000ee20008000a00 */
[----:B------:R-:W-:Y:S04]  /*4330*/  @UP0 UIMAD UR8, UR36, UR4, URZ ;  /* 0x00000004240802a4 */ /* 0x000fe8000f8e02ff */
[----:B---3--:R-:W-:Y:S06]  /*4340*/  @UP0 UIMAD.WIDE UR10, UR8, 0x4, UR10 ;  /* 0x00000004080a08a5 */ /* 0x008fec000f8e020a */
[----:B------:R-:W-:Y:S02]  /*4350*/  IMAD.U32 R10, RZ, RZ, UR10 ;  /* 0x0000000aff0a7e24 */ /* 0x000fe4000f8e00ff */
[----:B------:R-:W-:Y:S05]  /*4360*/  IMAD.U32 R11, RZ, RZ, UR11 ;  /* 0x0000000bff0b7e24 */ /* 0x000fea000f8e00ff */
[----:B--2---:R-:W2:Y:S02]  /*4370*/  @P0 LDG.E R0, desc[UR46][R10.64] ;  /* 0x0000002e0a000981 */ /* 0x004ea4000c1e1900 */
[----:B--2---:R-:W-:Y:S01]  /*4380*/  @P0 R2UR UR39, R0 ;  /* 0x00000000002702ca */ /* 0x004fe200000e0000 */
[----:B------:R-:W-:Y:S05]  /*4390*/  IMAD.MOV.U32 R0, RZ, RZ, 0x1 ;  /* 0x00000001ff007424 */ /* 0x000fea00078e00ff */
[----:B------:R-:W-:Y:S08]  /*43a0*/  @!P0 PRMT R132, R0, 0x7610, R132 ;  /* 0x0000761000848816 */ /* 0x000ff00000000084 */
[----:B------:R-:W3:Y:S02]  /*43b0*/  @!UP0 LDCU UR39, c[0x0][0x880] ;  /* 0x00011000ff2787ac */ /* 0x000ee40008000800 */
.L_x_78:
[----:B---3--:R-:W-:Y:S01]  /*43c0*/  @!P4 ISETP.EQ.AND P5, PT, RZ, UR39, PT ;  /* 0x00000027ff00cc0c */ /* 0x008fe2000bfa2270 */
[----:B------:R-:W-:Y:S01]  /*43d0*/  @!UPT UIADD3 URZ, UPT, UPT, URZ, URZ, URZ ;  /* 0x000000fffffff290 */ /* 0x000fe2000fffe0ff */
[----:B------:R-:W-:Y:S11]  /*43e0*/  @!P4 BRA `(.L_x_79) ;  /* 0x000000000014c947 */ /* 0x000ff60003800000 */
[----:B------:R-:W-:Y:S02]  /*43f0*/  LOP3.LUT P0, RZ, R132, 0xff, RZ, 0xc0, !PT ;  /* 0x000000ff84ff7812 */ /* 0x000fe4000780c0ff */
[----:B------:R-:W-:Y:S04]  /*4400*/  PLOP3.LUT P5, PT, PT, PT, UP0, 0x80, 0x8 ;  /* 0x000000000008781c */ /* 0x000fe80003faf008 */
[----:B------:R-:W-:Y:S07]  /*4410*/  PLOP3.LUT P5, PT, P5, PT, PT, 0x8, 0x80 ;  /* 0x000000000080781c */ /* 0x000fee0002fae170 */
[----:B------:R-:W-:Y:S11]  /*4420*/  @P0 ISETP.EQ.AND P5, PT, RZ, UR39, PT ;  /* 0x00000027ff000c0c */ /* 0x000ff6000bfa2270 */
[----:B------:R-:W-:Y:S02]  /*4430*/  @!UPT UIADD3 URZ, UPT, UPT, URZ, URZ, URZ ;  /* 0x000000fffffff290 */ /* 0x000fe4000fffe0ff */
.L_x_79:
[----:B------:R-:W3:Y:S01]  /*4440*/  SYNCS.PHASECHK.TRANS64.TRYWAIT P4, [UR7+0x98], R23 ;  /* 0x00009817ff0075a7 */ /* 0x000ee20008081107 */
[----:B------:R-:W-:Y:S01]  /*4450*/  @P3 SHF.R.U32.HI R28, RZ, 0x10, R25 ;  /* 0x00000010ff1c3819 */ /* 0x000fe20000011619 */
[----:B------:R-:W-:Y:S01]  /*4460*/  VIADD R30, R30, 0x1 ;  /* 0x000000011e1e7836 */ /* 0x000fe20000000000 */
[----:B------:R-:W1:Y:S08]  /*4470*/  LDC.64 R14, c[0x0][0xb10] ;  /* 0x0002c400ff0e7b82 */ /* 0x000e700000000a00 */
[----:B------:R-:W4:Y:S08]  /*4480*/  LDC.64 R10, c[0x0][0xb18] ;  /* 0x0002c600ff0a7b82 */ /* 0x000f300000000a00 */
[----:B--2---:R-:W2:Y:S08]  /*4490*/  @!P1 LDC R0, c[0x0][0xb20] ;  /* 0x0002c800ff009b82 */ /* 0x004eb00000000800 */
[----:B------:R-:W2:Y:S01]  /*44a0*/  @!P1 LDC R3, c[0x0][0xb0c] ;  /* 0x0002c300ff039b82 */ /* 0x000ea20000000800 */
[----:B-1----:R-:W-:Y:S05]  /*44b0*/  @!P1 IMAD.HI.U32 R14, R13, R14, RZ ;  /* 0x0000000e0d0e9227 */ /* 0x002fea00078e00ff */
[----:B------:R-:W-:Y:S01]  /*44c0*/  @!P1 SHF.R.U32.HI R14, RZ, R15, R14 ;  /* 0x0000000fff0e9219 */ /* 0x000fe2000001160e */
[----:B----4-:R-:W-:Y:S01]  /*44d0*/  @!P1 IMAD.HI.U32 R11, R8, R11, RZ ;  /* 0x0000000b080b9227 */ /* 0x010fe200078e00ff */
[----:B------:R-:W-:Y:S04]  /*44e0*/  @!P1 ISETP.NE.AND P0, PT, R10, 0x1, PT ;  /* 0x000000010a00980c */ /* 0x000fe80003f05270 */
[----:B--2---:R-:W-:Y:S02]  /*44f0*/  @!P1 SHF.R.U32.HI R9, RZ, R0, R11 ;  /* 0x00000000ff099219 */ /* 0x004fe4000001160b */
[----:B------:R-:W-:Y:S02]  /*4500*/  @!P1 ISETP.NE.AND P2, PT, R3, 0x1, PT ;  /* 0x000000010300980c */ /* 0x000fe40003f45270 */
[----:B------:R-:W-:Y:S02]  /*4510*/  @!P1 SEL R9, R8, R9, !P0 ;  /* 0x0000000908099207 */ /* 0x000fe40004000000 */
[----:B------:R-:W-:Y:S02]  /*4520*/  ELECT P0, URZ, PT ;  /* 0x0000000000ff782f */ /* 0x000fe40003800000 */
[----:B------:R-:W-:Y:S05]  /*4530*/  @!P1 SEL R14, R13, R14, !P2 ;  /* 0x0000000e0d0e9207 */ /* 0x000fea0005000000 */
[----:B------:R-:W-:Y:S02]  /*4540*/  @!P1 IMAD.IADD R0, R9, 0x1, -R14 ;  /* 0x0000000109009824 */ /* 0x000fe400078e0a0e */
[----:B------:R-:W-:Y:S02]  /*4550*/  @!P1 IMAD.IADD R9, R14, 0x1, -R9 ;  /* 0x000000010e099824 */ /* 0x000fe400078e0a09 */
[----:B------:R-:W-:Y:S02]  /*4560*/  @!P1 IMAD R13, R0, R3, R13 ;  /* 0x00000003000d9224 */ /* 0x000fe400078e020d */
[----:B------:R-:W-:Y:S01]  /*4570*/  @!P1 IMAD R8, R9, R10, R8 ;  /* 0x0000000a09089224 */ /* 0x000fe200078e0208 */
[----:B---3--:R-:W-:Y:S06]  /*4580*/  @!P4 BRA `(.L_x_80) ;  /* 0x000000380098c947 */ /* 0x008fec0003800000 */
.L_x_142:
[----:B------:R-:W-:Y:S01]  /*4590*/  PLOP3.LUT P5, PT, P5, P0, PT, 0xf2, 0x2f ;  /* 0x00000000002f781c */ /* 0x000fe20002fa1e72 */
[----:B------:R-:W-:Y:S01]  /*45a0*/  UMOV UR14, 0x0 ;  /* 0x00000000000e7882 */ /* 0x000fe20000000000 */
[----:B------:R-:W-:Y:S01]  /*45b0*/  UMOV UR15, 0x10000000 ;  /* 0x10000000000f7882 */ /* 0x000fe20000000000 */
[----:B------:R-:W-:Y:S01]  /*45c0*/  UMOV UR52, UR36 ;  /* 0x0000002400347c82 */ /* 0x000fe20008000000 */
[----:B------:R-:W-:Y:S01]  /*45d0*/  UMOV UR12, UR36 ;  /* 0x00000024000c7c82 */ /* 0x000fe20008000000 */
[----:B------:R-:W-:Y:S01]  /*45e0*/  UMOV UR44, UR36 ;  /* 0x00000024002c7c82 */ /* 0x000fe20008000000 */
[----:B------:R-:W-:Y:S01]  /*45f0*/  UMOV UR28, UR36 ;  /* 0x00000024001c7c82 */ /* 0x000fe20008000000 */
[----:B------:R-:W-:Y:S01]  /*4600*/  UMOV UR20, UR36 ;  /* 0x0000002400147c82 */ /* 0x000fe20008000000 */
[----:B------:R-:W-:Y:S05]  /*4610*/  LOP3.LUT R31, R31, 0x1, RZ, 0x3c, !PT ;  /* 0x000000011f1f7812 */ /* 0x000fea00078e3cff */
[----:B------:R-:W-:Y:S01]  /*4620*/  @!P5 IADD3 R3, P0, PT, R32, 0x580, RZ ;  /* 0x000005802003d810 */ /* 0x000fe20007f1e0ff */
[----:B------:R-:W-:Y:S01]  /*4630*/  @!P5 IMAD R131, R131, 0x70, RZ ;  /* 0x000000708383d824 */ /* 0x000fe200078e02ff */
[----:B------:R-:W-:Y:S01]  /*4640*/  VOTEU.ALL UP4, P5 ;  /* 0x0000000000ff7886 */ /* 0x000fe20002880000 */
[----:B------:R-:W-:Y:S01]  /*4650*/  @!P5 IMAD.SHL.U32 R133, R133, 0x40, RZ ;  /* 0x000000408585d824 */ /* 0x000fe200078e00ff */
[----:B------:R-:W-:Y:S01]  /*4660*/  @!P5 R2UR UR9, R3 ;  /* 0x000000000309d2ca */ /* 0x000fe200000e0000 */
[----:B-1----:R-:W-:Y:S01]  /*4670*/  @!P5 IMAD.X R0, RZ, RZ, R33, P0 ;  /* 0x000000ffff00d224 */ /* 0x002fe200000e0621 */
[----:B------:R-:W-:Y:S01]  /*4680*/  @!P5 R2UR UR50, R131 ;  /* 0x000000008332d2ca */ /* 0x000fe200000e0000 */
[----:B------:R-:W-:Y:S01]  /*4690*/  @!UP4 UIADD3 UR49, UPT, UPT, UR7, 0x90, URZ ;  /* 0x000000900731c890 */ /* 0x000fe2000fffe0ff */
[----:B------:R-:W-:Y:S01]  /*46a0*/  @!P5 R2UR UR51, R133 ;  /* 0x000000008533d2ca */ /* 0x000fe200000e0000 */
[----:B------:R-:W-:Y:S01]  /*46b0*/  @!UP4 UIADD3 UR48, UPT, UPT, UR7, 0x180, URZ ;  /* 0x000001800730c890 */ /* 0x000fe2000fffe0ff */
[----:B------:R-:W-:Y:S01]  /*46c0*/  @!P5 R2UR UR8, R0 ;  /* 0x000000000008d2ca */ /* 0x000fe200000e0000 */
[----:B------:R-:W-:Y:S01]  /*46d0*/  VOTEU.ALL UP2, P5 ;  /* 0x0000000000ff7886 */ /* 0x000fe20002840000 */
[----:B------:R-:W-:Y:S01]  /*46e0*/  VOTEU.ALL UP1, P5 ;  /* 0x0000000000ff7886 */ /* 0x000fe20002820000 */
[----:B------:R-:W-:Y:S01]  /*46f0*/  @!UP4 UIADD3 UR40, UPT, UPT, UR7, 0x980, URZ ;  /* 0x000009800728c890 */ /* 0x000fe2000fffe0ff */
[----:B------:R-:W-:Y:S01]  /*4700*/  ISETP.NE.AND P0, PT, R30, 0x2, PT ;  /* 0x000000021e00780c */ /* 0x000fe20003f05270 */
[----:B------:R-:W-:Y:S01]  /*4710*/  VOTEU.ALL UP3, P5 ;  /* 0x0000000000ff7886 */ /* 0x000fe20002860000 */
[----:B------:R-:W-:Y:S01]  /*4720*/  UMOV UR41, UR49 ;  /* 0x0000003100297c82 */ /* 0x000fe20008000000 */
[----:B------:R-:W-:Y:S01]  /*4730*/  IMAD.U32 R10, RZ, RZ, UR9 ;  /* 0x00000009ff0a7e24 */ /* 0x000fe2000f8e00ff */
[----:B------:R-:W-:Y:S01]  /*4740*/  UMOV UR9, UR49 ;  /* 0x0000003100097c82 */ /* 0x000fe20008000000 */
[----:B------:R-:W-:Y:S01]  /*4750*/  @!UP4 UIADD3 UR10, UPT, UPT, UR50, 0x10, URZ ;  /* 0x00000010320ac890 */ /* 0x000fe2000fffe0ff */
[----:B------:R-:W-:Y:S01]  /*4760*/  SEL R0, RZ, 0x1, P0 ;  /* 0x00000001ff007807 */ /* 0x000fe20000000000 */
[----:B------:R-:W-:Y:S01]  /*4770*/  UMOV UR11, UR51 ;  /* 0x00000033000b7c82 */ /* 0x000fe20008000000 */
[----:B------:R-:W-:Y:S01]  /*4780*/  @!P5 R2UR UR22, R10 ;  /* 0x000000000a16d2ca */ /* 0x000fe200000e0000 */
[----:B------:R-:W-:Y:S01]  /*4790*/  IMAD.U32 R11, RZ, RZ, UR8 ;  /* 0x00000008ff0b7e24 */ /* 0x000fe2000f8e00ff */
[----:B------:R-:W-:Y:S01]  /*47a0*/  @!UP4 UIADD3 UR8, UPT, UPT, UR7, 0x580, URZ ;  /* 0x000005800708c890 */ /* 0x000fe2000fffe0ff */
[----:B------:R-:W-:Y:S01]  /*47b0*/  LOP3.LUT R29, R29, R0, RZ, 0x3c, !PT ;  /* 0x000000001d1d7212 */ /* 0x000fe200078e3cff */
[----:B------:R-:W-:Y:S01]  /*47c0*/  @!UP4 UIADD3 UR42, UPT, UPT, UR50, 0x20, URZ ;  /* 0x00000020322ac890 */ /* 0x000fe2000fffe0ff */
[----:B------:R-:W-:Y:S01]  /*47d0*/  SEL R30, R30, RZ, P0 ;  /* 0x000000ff1e1e7207 */ /* 0x000fe20000000000 */
[----:B------:R-:W-:Y:S01]  /*47e0*/  UMOV UR43, UR51 ;  /* 0x00000033002b7c82 */ /* 0x000fe20008000000 */
[----:B------:R-:W-:Y:S01]  /*47f0*/  @!P5 R2UR UR23, R11 ;  /* 0x000000000b17d2ca */ /* 0x000fe200000e0000 */
[----:B------:R-:W-:Y:S01]  /*4800*/  @!UP4 UIADD3 UR32, UPT, UPT, UR7, 0xd80, URZ ;  /* 0x00000d800720c890 */ /* 0x000fe2000fffe0ff */
[----:B------:R-:W-:Y:S01]  /*4810*/  IMAD.IADD R131, R8, 0x1, R123 ;  /* 0x0000000108837824 */ /* 0x000fe200078e027b */
[----:B------:R-:W-:Y:S01]  /*4820*/  @!UP4 UIADD3 UR34, UPT, UPT, UR50, 0x30, URZ ;  /* 0x000000303222c890 */ /* 0x000fe2000fffe0ff */
[----:B------:R-:W-:Y:S01]  /*4830*/  IMAD.IADD R133, R13, 0x1, R130 ;  /* 0x000000010d857824 */ /* 0x000fe200078e0282 */
[----:B------:R-:W-:Y:S01]  /*4840*/  UMOV UR35, UR51 ;  /* 0x0000003300237c82 */ /* 0x000fe20008000000 */
[----:B------:R-:W-:Y:S01]  /*4850*/  UMOV UR33, UR49 ;  /* 0x0000003100217c82 */ /* 0x000fe20008000000 */
[----:B------:R-:W-:Y:S02]  /*4860*/  @!UP4 UIADD3 UR24, UPT, UPT, UR7, 0x1180, URZ ;  /* 0x000011800718c890 */ /* 0x000fe4000fffe0ff */
[----:B------:R-:W-:Y:S01]  /*4870*/  @!UP4 UIADD3 UR26, UPT, UPT, UR50, 0x40, URZ ;  /* 0x00000040321ac890 */ /* 0x000fe2000fffe0ff */
[----:B------:R-:W-:Y:S01]  /*4880*/  UMOV UR27, UR51 ;  /* 0x00000033001b7c82 */ /* 0x000fe20008000000 */
[----:B------:R-:W-:Y:S02]  /*4890*/  UMOV UR25, UR49 ;  /* 0x0000003100197c82 */ /* 0x000fe40008000000 */
[----:B------:R-:W-:Y:S01]  /*48a0*/  @!UP2 UTMALDG.3D [UR48], [UR22], desc[UR14] ;  /* 0x00000e301600a5b4 */ /* 0x000fe20008011000 */
[----:B------:R-:W-:Y:S01]  /*48b0*/  VOTEU.ALL UP2, P5 ;  /* 0x0000000000ff7886 */ /* 0x000fe20002840000 */
[----:B------:R-:W-:Y:S02]  /*48c0*/  @!UP4 UIADD3 UR16, UPT, UPT, UR7, 0x1580, URZ ;  /* 0x000015800710c890 */ /* 0x000fe4000fffe0ff */
[----:B------:R-:W-:Y:S01]  /*48d0*/  @!UP4 UIADD3 UR18, UPT, UPT, UR50, 0x50, URZ ;  /* 0x000000503212c890 */ /* 0x000fe2000fffe0ff */
[----:B------:R-:W-:Y:S01]  /*48e0*/  UMOV UR19, UR51 ;  /* 0x0000003300137c82 */ /* 0x000fe20008000000 */
[----:B------:R-:W-:Y:S01]  /*48f0*/  UMOV UR17, UR49 ;  /* 0x0000003100117c82 */ /* 0x000fe20008000000 */
[----:B------:R1:W-:Y:S01]  /*4900*/  @!UP1 UTMALDG.3D [UR8], [UR22], desc[UR14] ;  /* 0x00000e08160095b4 */ /* 0x0003e20008011000 */
[----:B------:R-:W-:Y:S01]  /*4910*/  VOTEU.ALL UP1, P5 ;  /* 0x0000000000ff7886 */ /* 0x000fe20002820000 */
[----:B------:R-:W-:Y:S01]  /*4920*/  @!UP3 UTMALDG.3D [UR40], [UR22], desc[UR14] ;  /* 0x00000e281600b5b4 */ /* 0x000fe20008011000 */
[----:B------:R2:W-:Y:S01]  /*4930*/  @!UP2 UTMALDG.3D [UR32], [UR22], desc[UR14] ;  /* 0x00000e201600a5b4 */ /* 0x0005e20008011000 */
[----:B------:R-:W-:Y:S02]  /*4940*/  VOTEU.ALL UP2, P5 ;  /* 0x0000000000ff7886 */ /* 0x000fe40002840000 */
[----:B------:R3:W-:Y:S01]  /*4950*/  @!UP1 UTMALDG.3D [UR24], [UR22], desc[UR14] ;  /* 0x00000e18160095b4 */ /* 0x0007e20008011000 */
[----:B------:R-:W-:Y:S02]  /*4960*/  VOTEU.ALL UP1, P5 ;  /* 0x0000000000ff7886 */ /* 0x000fe40002820000 */
[----:B------:R3:W-:Y:S01]  /*4970*/  @!UP2 UTMALDG.3D [UR16], [UR22], desc[UR14] ;  /* 0x00000e101600a5b4 */ /* 0x0007e20008011000 */
[----:B-1----:R-:W-:Y:S02]  /*4980*/  @!UP4 UIADD3 UR8, UPT, UPT, UR7, 0x1980, URZ ;  /* 0x000019800708c890 */ /* 0x002fe4000fffe0ff */
[----:B------:R-:W-:Y:S09]  /*4990*/  @!UP4 UIADD3 UR10, UPT, UPT, UR50, 0x60, URZ ;  /* 0x00000060320ac890 */ /* 0x000ff2000fffe0ff */
[----:B------:R3:W-:Y:S01]  /*49a0*/  @!UP1 UTMALDG.3D [UR8], [UR22], desc[UR14] ;  /* 0x00000e08160095b4 */ /* 0x0007e20008011000 */
[----:B------:R3:W-:Y:S01]  /*49b0*/  @!P5 SYNCS.ARRIVE.TRANS64.RED.A0TR RZ, [UR7+0x90], R21 ;  /* 0x00009015ffffd9a7 */ /* 0x0007e20008300407 */
[----:B------:R-:W-:Y:S01]  /*49c0*/  UPLOP3.LUT UP1, UPT, UPT, UPT, UPT, 0x80, 0x8 ;  /* 0x000000000008789c */ /* 0x000fe20003f2f070 */
[----:B--2---:R-:W-:Y:S01]  /*49d0*/  @P3 R2UR UR36, R28 ;  /* 0x000000001c2432ca */ /* 0x004fe200000e0000 */
[----:B------:R-:W-:Y:S01]  /*49e0*/  SYNCS.ARRIVE.TRANS64.RED.A1T0 RZ, [UR37], RZ ;  /* 0x000000ffffff79a7 */ /* 0x000fe20008100425 */
[----:B------:R-:W-:Y:S02]  /*49f0*/  @!UPT UIADD3 URZ, UPT, UPT, URZ, URZ, URZ ;  /* 0x000000fffffff290 */ /* 0x000fe4000fffe0ff */
[----:B------:R-:W-:Y:S11]  /*4a00*/  @P3 BRA `(.L_x_81) ;  /* 0xfffffff4001c3947 */ /* 0x000ff6000383ffff */
[----:B------:R-:W-:Y:S07]  /*4a10*/  MOV R0, UR7 ;  /* 0x0000000700007c02 */ /* 0x000fee0008000f00 */
.L_x_82:
[----:B-1----:R-:W-:-:S04]  /*4a20*/  SHF.L.U32 R3, R31, 0x1f, RZ ;  /* 0x0000001f1f037819 */ /* 0x002fc800000006ff */
[----:B------:R1:W2:Y:S03]  /*4a30*/  SYNCS.PHASECHK.TRANS64.TRYWAIT P0, [R0+URZ+0x98], R3 ;  /* 0x00009803000075a7 */ /* 0x0002a600080011ff */
[----:B--2---:R-:W-:Y:S05]  /*4a40*/  @!P0 NANOSLEEP.SYNCS 0x989680 ;  /* 0x009896800000895d */ /* 0x004fea0003900000 */
[----:B------:R-:W2:Y:S02]  /*4a50*/  @!P0 SYNCS.PHASECHK.TRANS64 P0, [R0+URZ+0x98], R3 ;  /* 0x00009803000085a7 */ /* 0x000ea400080010ff */
[----:B--23--:R-:W-:Y:S05]  /*4a60*/  @P0 EXIT ;  /* 0x000000000000094d */ /* 0x00cfea0003800000 */
[----:B------:R-:W-:Y:S05]  /*4a70*/  BRA `(.L_x_82) ;  /* 0xfffffffc00e87947 */ /* 0x000fea000383ffff */
.L_x_73:
[----:B------:R-:W-:-:S06]  /*4a80*/  UISETP.GE.AND UP1, UPT, UR8, 0x4, UPT ;  /* 0x000000040800788c */ /* 0x000fcc000bf26270 */
[----:B------:R-:W-:-:S13]  /*4a90*/  PLOP3.LUT P0, PT, PT, PT, UP1, 0x80, 0x8 ;  /* 0x000000000008781c */ /* 0x000fda0003f0f018 */
[----:B------:R-:W-:Y:S05]  /*4aa0*/  @!P0 EXIT ;  /* 0x000000000000894d */ /* 0x000fea0003800000 */
[----:B------:R-:W-:Y:S01]  /*4ab0*/  BAR.SYNC.DEFER_BLOCKING 0x6, 0xa0 ;  /* 0x0182800000007b1d */ /* 0x000fe20000010000 */
[--C-:B------:R-:W-:Y:S01]  /*4ac0*/  SHF.R.U32.HI R4, RZ, 0x4, R143.reuse ;  /* 0x00000004ff047819 */ /* 0x100fe2000001168f */
[C---:B------:R-:W-:Y:S01]  /*4ad0*/  IMAD.SHL.U32 R0, R143.reuse, 0x10, RZ ;  /* 0x000000108f007824 */ /* 0x040fe200078e00ff */
[----:B------:R-:W-:Y:S01]  /*4ae0*/  CS2R R140, SRZ ;  /* 0x00000000008c7805 */ /* 0x000fe2000001ff00 */
[----:B------:R-:W-:Y:S01]  /*4af0*/  IMAD.U32 R2, R143, 0x10000, RZ ;  /* 0x000100008f027824 */ /* 0x000fe200078e00ff */
[----:B------:R-:W-:Y:S01]  /*4b00*/  LOP3.LUT R4, R4, 0x1, RZ, 0xc0, !PT ;  /* 0x0000000104047812 */ /* 0x000fe200078ec0ff */
[----:B------:R-:W-:Y:S02]  /*4b10*/  UMOV UR44, 0x400 ;  /* 0x00000400002c7882 */ /* 0x000fe40000000000 */
[----:B------:R-:W1:Y:S01]  /*4b20*/  LDC R135, c[0x0][0x370] ;  /* 0x0000dc00ff877b82 */ /* 0x000e620000000800 */
[----:B------:R-:W-:Y:S01]  /*4b30*/  ULEA UR44, UR37, UR44, 0x18 ;  /* 0x0000002c252c7291 */ /* 0x000fe2000f8ec0ff */
[----:B------:R-:W-:Y:S01]  /*4b40*/  LOP3.LUT R0, R0, 0xf0, RZ, 0xc0, !PT ;  /* 0x000000f000007812 */ /* 0x000fe200078ec0ff */
[----:B------:R-:W-:Y:S01]  /*4b50*/  IMAD.MOV.U32 R142, RZ, RZ, RZ ;  /* 0x000000ffff8e7224 */ /* 0x000fe200078e00ff */
[----:B------:R-:W-:Y:S01]  /*4b60*/  LOP3.LUT R137, R4, 0x60, R143, 0xf8, !PT ;  /* 0x0000006004897812 */ /* 0x000fe200078ef88f */
[----:B------:R-:W-:Y:S01]  /*4b70*/  IMAD.MOV.U32 R145, RZ, RZ, RZ ;  /* 0x000000ffff917224 */ /* 0x000fe200078e00ff */
[----:B------:R-:W-:Y:S01]  /*4b80*/  LOP3.LUT R2, R2, 0x600000, RZ, 0xc0, !PT ;  /* 0x0060000002027812 */ /* 0x000fe200078ec0ff */
[----:B------:R-:W2:Y:S01]  /*4b90*/  LDCU.64 UR48, c[0x0][0x348] ;  /* 0x00006900ff3077ac */ /* 0x000ea20008000a00 */
[----:B------:R-:W4:Y:S01]  /*4ba0*/  LDC R72, c[0x0][0xb0c] ;  /* 0x0002c300ff487b82 */ /* 0x000f220000000800 */
[----:B------:R-:W-:Y:S01]  /*4bb0*/  IMAD R137, R137, 0x8, R0 ;  /* 0x0000000889897824 */ /* 0x000fe200078e0200 */
[----:B------:R-:W-:Y:S01]  /*4bc0*/  LOP3.LUT R143, R143, 0x60, RZ, 0xc0, !PT ;  /* 0x000000608f8f7812 */ /* 0x000fe200078ec0ff */
[----:B------:R-:W1:Y:S01]  /*4bd0*/  LDCU.64 UR40, c[0x0][0x888] ;  /* 0x00011100ff2877ac */ /* 0x000e620008000a00 */
[----:B------:R-:W1:Y:S04]  /*4be0*/  LDCU.64 UR42, c[0x0][0x890] ;  /* 0x00011200ff2a77ac */ /* 0x000e680008000a00 */
[----:B------:R-:W1:Y:S01]  /*4bf0*/  LDC R134, c[0x0][0xb20] ;  /* 0x0002c800ff867b82 */ /* 0x000e620000000800 */
[----:B------:R-:W3:Y:S01]  /*4c00*/  LDS R3, [UR44+0x160] ;  /* 0x0001602cff037984 */ /* 0x000ee20008000800 */
[----:B------:R-:W-:-:S06]  /*4c10*/  UMOV UR38, URZ ;  /* 0x000000ff00267c82 */ /* 0x000fcc0008000000 */
[----:B------:R-:W1:Y:S08]  /*4c20*/  LDC R23, c[0x0][0xb30] ;  /* 0x0002cc00ff177b82 */ /* 0x000e700000000800 */
[----:B------:R-:W1:Y:S08]  /*4c30*/  LDC.64 R128, c[0x0][0xb10] ;  /* 0x0002c400ff807b82 */ /* 0x000e700000000a00 */
[----:B------:R-:W1:Y:S08]  /*4c40*/  LDC.64 R18, c[0x0][0xb18] ;  /* 0x0002c600ff127b82 */ /* 0x000e700000000a00 */
[----:B------:R-:W1:Y:S08]  /*4c50*/  LDC.64 R16, c[0x0][0xb28] ;  /* 0x0002ca00ff107b82 */ /* 0x000e700000000a00 */
[----:B------:R-:W1:Y:S01]  /*4c60*/  LDC.64 R126, c[0x0][0x8b0] ;  /* 0x00022c00ff7e7b82 */ /* 0x000e620000000a00 */
[----:B---3--:R-:W-:-:S07]  /*4c70*/  IMAD.IADD R2, R3, 0x1, R2 ;  /* 0x0000000103027824 */ /* 0x008fce00078e0202 */
[----:B------:R-:W3:Y:S08]  /*4c80*/  LDC.64 R124, c[0x0][0x8a8] ;  /* 0x00022a00ff7c7b82 */ /* 0x000ef00000000a00 */
[----:B--2-4-:R-:W1:Y:S02]  /*4c90*/  LDC R136, c[0x0][0x374] ;  /* 0x0000dd00ff887b82 */ /* 0x014e640000000800 */
.L_x_101:
[----:B------:R-:W-:Y:S02]  /*4ca0*/  LEA R0, R145, UR44, 0x3 ;  /* 0x0000002c91007c11 */ /* 0x000fe4000f8e18ff */
[----:B------:R-:W-:Y:S02]  /*4cb0*/  SHF.L.U32 R3, R141, 0x1f, RZ ;  /* 0x0000001f8d037819 */ /* 0x000fe400000006ff */
[----:B------:R-:W-:Y:S02]  /*4cc0*/  LEA R12, R145, UR44, 0x4 ;  /* 0x0000002c910c7c11 */ /* 0x000fe4000f8e20ff */
[----:B------:R-:W2:Y:S02]  /*4cd0*/  SYNCS.PHASECHK.TRANS64.TRYWAIT P0, [R0+URZ+0xb0], R3 ;  /* 0x0000b003000075a7 */ /* 0x000ea400080011ff */
[----:B--234-:R-:W-:Y:S05]  /*4ce0*/  @!P0 BRA `(.L_x_83) ;  /* 0x0000003000d88947 */ /* 0x01cfea0003800000 */
.L_x_143:
[----:B------:R-:W-:Y:S01]  /*4cf0*/  ISETP.GE.AND P0, PT, R22, 0x1, PT ;  /* 0x000000011600780c */ /* 0x000fe20003f06270 */
[----:B------:R-:W4:Y:S01]  /*4d00*/  LDS.128 R12, [R12+0x140] ;  /* 0x000140000c0c7984 */ /* 0x000f220000000c00 */
[----:B-1----:R-:W-:Y:S01]  /*4d10*/  ISETP.NE.U32.AND P2, PT, R126, RZ, PT ;  /* 0x000000ff7e00720c */ /* 0x002fe20003f45070 */
[----:B--2---:R-:W-:Y:S01]  /*4d20*/  VIADD R0, R0, 0xc0 ;  /* 0x000000c000007836 */ /* 0x004fe20000000000 */
[----:B------:R-:W-:Y:S01]  /*4d30*/  @!PT LDS RZ, [RZ] ;  /* 0x00000000fffff984 */ /* 0x000fe20000000800 */
[----:B------:R-:W-:Y:S01]  /*4d40*/  @!PT LDS RZ, [RZ] ;  /* 0x00000000fffff984 */ /* 0x000fe20000000800 */
[----:B------:R-:W-:Y:S01]  /*4d50*/  @!PT LDS RZ, [RZ] ;  /* 0x00000000fffff984 */ /* 0x000fe20000000800 */
[----:B------:R-:W-:Y:S01]  /*4d60*/  @!PT LDS RZ, [RZ] ;  /* 0x00000000fffff984 */ /* 0x000fe20000000800 */
[----:B------:R1:W-:Y:S06]  /*4d70*/  MEMBAR.ALL.CTA ;  /* 0x0000000000007992 */ /* 0x0003ec0000008000 */
[----:B-1----:R-:W1:Y:S01]  /*4d80*/  FENCE.VIEW.ASYNC.S ;  /* 0x00000000000073c6 */ /* 0x002e620000000000 */
[----:B------:R-:W-:Y:S04]  /*4d90*/  PRMT R0, RZ, 0x654, R0 ;  /* 0x00000654ff007816 */ /* 0x000fe80000000000 */
[----:B-1----:R1:W-:Y:S01]  /*4da0*/  SYNCS.ARRIVE.TRANS64.RED.A1T0 RZ, [R0+URZ], RZ ;  /* 0x000000ff00ff79a7 */ /* 0x0023e200081004ff */
[----:B----4-:R-:W-:Y:S04]  /*4db0*/  LOP3.LUT P6, RZ, R14, 0x1, RZ, 0xc0, !PT ;  /* 0x000000010eff7812 */ /* 0x010fe800078cc0ff */
[----:B------:R-:W-:Y:S09]  /*4dc0*/  P2R R144, PR, RZ, 0x40 ;  /* 0x00000040ff907803 */ /* 0x000ff20000000000 */
[----:B------:R-:W-:Y:S02]  /*4dd0*/  @P6 MOV R75, R12 ;  /* 0x0000000c004b6202 */ /* 0x000fe40000000f00 */
[----:B------:R-:W-:Y:S01]  /*4de0*/  @P6 LOP3.LUT R73, R13, 0xffff, RZ, 0xc0, !PT ;  /* 0x0000ffff0d496812 */ /* 0x000fe200078ec0ff */
[----:B-1----:R-:W-:Y:S06]  /*4df0*/  @!P0 BRA `(.L_x_84) ;  /* 0x0000000000a48947 */ /* 0x002fec0003800000 */
[----:B------:R-:W-:Y:S01]  /*4e00*/  IMAD.HI.U32 R11, R136, R19, RZ ;  /* 0x00000013880b7227 */ /* 0x000fe200078e00ff */
[----:B------:R-:W-:Y:S02]  /*4e10*/  ISETP.NE.AND P0, PT, R18, 0x1, PT ;  /* 0x000000011200780c */ /* 0x000fe40003f05270 */
[----:B------:R-:W-:Y:S01]  /*4e20*/  ISETP.NE.AND P1, PT, R22, 0x1, PT ;  /* 0x000000011600780c */ /* 0x000fe20003f25270 */
[----:B------:R-:W-:Y:S01]  /*4e30*/  IMAD.HI.U32 R10, R135, R128, RZ ;  /* 0x00000080870a7227 */ /* 0x000fe200078e00ff */
[----:B------:R-:W-:Y:S02]  /*4e40*/  SHF.R.U32.HI R11, RZ, R134, R11 ;  /* 0x00000086ff0b7219 */ /* 0x000fe4000001160b */
[----:B------:R-:W-:Y:S01]  /*4e50*/  ISETP.NE.AND P3, PT, R72, 0x1, PT ;  /* 0x000000014800780c */ /* 0x000fe20003f65270 */
[----:B------:R-:W-:Y:S01]  /*4e60*/  IMAD.HI.U32 R24, R75, R128, RZ ;  /* 0x000000804b187227 */ /* 0x000fe200078e00ff */
[----:B------:R-:W-:Y:S02]  /*4e70*/  SHF.R.U32.HI R10, RZ, R129, R10 ;  /* 0x00000081ff0a7219 */ /* 0x000fe4000001160a */
[----:B------:R-:W-:Y:S01]  /*4e80*/  SEL R3, R136, R11, !P0 ;  /* 0x0000000b88037207 */ /* 0x000fe20004000000 */
[----:B------:R-:W-:Y:S01]  /*4e90*/  IMAD.HI.U32 R11, R73, R19, RZ ;  /* 0x00000013490b7227 */ /* 0x000fe200078e00ff */
[----:B------:R-:W-:Y:S02]  /*4ea0*/  SEL R7, R135, R10, !P3 ;  /* 0x0000000a87077207 */ /* 0x000fe40005800000 */
[----:B------:R-:W-:Y:S01]  /*4eb0*/  SHF.R.U32.HI R24, RZ, R129, R24 ;  /* 0x00000081ff187219 */ /* 0x000fe20000011618 */
[-C--:B------:R-:W-:Y:S04]  /*4ec0*/  IMAD.HI.U32 R10, R3, R16.reuse, RZ ;  /* 0x00000010030a7227 */ /* 0x080fe800078e00ff */
[----:B------:R-:W-:Y:S01]  /*4ed0*/  IMAD.HI.U32 R20, R7, R16, RZ ;  /* 0x0000001007147227 */ /* 0x000fe200078e00ff */
[-C--:B------:R-:W-:Y:S02]  /*4ee0*/  @P1 SHF.R.U32.HI R3, RZ, R17.reuse, R10 ;  /* 0x00000011ff031219 */ /* 0x080fe4000001160a */
[----:B------:R-:W-:Y:S02]  /*4ef0*/  SHF.R.U32.HI R10, RZ, R134, R11 ;  /* 0x00000086ff0a7219 */ /* 0x000fe4000001160b */
[----:B------:R-:W-:Y:S01]  /*4f00*/  @P1 SHF.R.U32.HI R7, RZ, R17, R20 ;  /* 0x00000011ff071219 */ /* 0x000fe20000011614 */
[C---:B------:R-:W-:Y:S01]  /*4f10*/  IMAD R4, R22.reuse, R3, RZ ;  /* 0x0000000316047224 */ /* 0x040fe200078e02ff */
[----:B------:R-:W-:Y:S02]  /*4f20*/  SEL R5, R73, R10, !P0 ;  /* 0x0000000a49057207 */ /* 0x000fe40004000000 */
[----:B------:R-:W-:Y:S01]  /*4f30*/  SEL R3, R75, R24, !P3 ;  /* 0x000000184b037207 */ /* 0x000fe20005800000 */
[----:B------:R-:W-:Y:S01]  /*4f40*/  IMAD R6, R22, R7, RZ ;  /* 0x0000000716067224 */ /* 0x000fe200078e02ff */
[C---:B------:R-:W-:Y:S01]  /*4f50*/  ISETP.GE.AND P0, PT, R5.reuse, R4, PT ;  /* 0x000000040500720c */ /* 0x040fe20003f06270 */
[----:B------:R-:W-:Y:S03]  /*4f60*/  IMAD.HI.U32 R8, R5, R16, RZ ;  /* 0x0000001005087227 */ /* 0x000fe600078e00ff */
[----:B------:R-:W-:Y:S01]  /*4f70*/  ISETP.GE.OR P0, PT, R3, R6, P0 ;  /* 0x000000060300720c */ /* 0x000fe20000706670 */
[----:B------:R-:W-:Y:S01]  /*4f80*/  IMAD.MOV R6, RZ, RZ, -R3 ;  /* 0x000000ffff067224 */ /* 0x000fe200078e0a03 */
[-C--:B------:R-:W-:Y:S03]  /*4f90*/  SHF.R.U32.HI R8, RZ, R17.reuse, R8 ;  /* 0x00000011ff087219 */ /* 0x080fe60000011608 */
[----:B------:R-:W-:Y:S01]  /*4fa0*/  IMAD R75, R72, R6, R75 ;  /* 0x00000006484b7224 */ /* 0x000fe200078e024b */
[----:B------:R-:W-:Y:S05]  /*4fb0*/  SEL R9, R5, R8, !P1 ;  /* 0x0000000805097207 */ /* 0x000fea0004800000 */
[----:B------:R-:W-:Y:S02]  /*4fc0*/  IMAD.MOV R8, RZ, RZ, -R9 ;  /* 0x000000ffff087224 */ /* 0x000fe400078e0a09 */
[C---:B------:R-:W-:Y:S04]  /*4fd0*/  @!P0 IMAD.HI.U32 R4, R3.reuse, R16, RZ ;  /* 0x0000001003048227 */ /* 0x040fe800078e00ff */
[----:B------:R-:W-:Y:S01]  /*4fe0*/  IMAD R8, R22, R8, R5 ;  /* 0x0000000816087224 */ /* 0x000fe200078e0205 */
[----:B------:R-:W-:Y:S04]  /*4ff0*/  @!P0 SHF.R.U32.HI R4, RZ, R17, R4 ;  /* 0x00000011ff048219 */ /* 0x000fe80000011604 */
[----:B------:R-:W-:Y:S02]  /*5000*/  @!P0 SEL R0, R3, R4, !P1 ;  /* 0x0000000403008207 */ /* 0x000fe40004800000 */
[----:B------:R-:W-:Y:S02]  /*5010*/  IADD3 R4, PT, PT, -R5, RZ, RZ ;  /* 0x000000ff05047210 */ /* 0x000fe40007ffe1ff */
[----:B------:R-:W-:Y:S01]  /*5020*/  @!P0 IADD3 R9, PT, PT, R9, -R0, RZ ;  /* 0x8000000009098210 */ /* 0x000fe20007ffe0ff */
[----:B------:R-:W-:Y:S02]  /*5030*/  @!P0 IMAD R0, R7, R8, R0 ;  /* 0x0000000807008224 */ /* 0x000fe400078e0200 */
[----:B------:R-:W-:Y:S02]  /*5040*/  IMAD R73, R18, R4, R73 ;  /* 0x0000000412497224 */ /* 0x000fe400078e0249 */
[----:B------:R-:W-:Y:S02]  /*5050*/  @!P0 IMAD R5, R9, R22, R3 ;  /* 0x0000001609058224 */ /* 0x000fe400078e0203 */
[----:B------:R-:W-:Y:S04]  /*5060*/  @!P0 IMAD.MOV.U32 R3, RZ, RZ, R0 ;  /* 0x000000ffff038224 */ /* 0x000fe800078e0000 */
[----:B------:R-:W-:Y:S02]  /*5070*/  IMAD R75, R3, R72, R75 ;  /* 0x00000048034b7224 */ /* 0x000fe400078e024b */
[----:B------:R-:W-:Y:S02]  /*5080*/  IMAD R73, R5, R18, R73 ;  /* 0x0000001205497224 */ /* 0x000fe400078e0249 */
.L_x_84:
[----:B------:R-:W-:Y:S01]  /*5090*/  UISETP.NE.U32.AND UP3, UPT, UR42, URZ, UPT ;  /* 0x000000ff2a00728c */ /* 0x000fe2000bf65070 */
[----:B------:R-:W-:Y:S03]  /*50a0*/  ISETP.NE.AND.EX P2, PT, R127, RZ, PT, P2 ;  /* 0x000000ff7f00720c */ /* 0x000fe60003f45320 */
[----:B------:R-:W-:Y:S09]  /*50b0*/  UISETP.NE.AND.EX UP3, UPT, UR43, URZ, UPT, UP3 ;  /* 0x000000ff2b00728c */ /* 0x000ff2000bf65330 */
[----:B------:R-:W-:Y:S05]  /*50c0*/  BRA.U !UP3, `(.L_x_85) ;  /* 0x000000010b387547 */ /* 0x000fea000b800000 */
[----:B------:R-:W-:Y:S01]  /*50d0*/  UISETP.NE.U32.AND UP0, UPT, UR40, URZ, UPT ;  /* 0x000000ff2800728c */ /* 0x000fe2000bf05070 */
[----:B------:R-:W-:Y:S03]  /*50e0*/  HFMA2 R132, -RZ, RZ, 0, 5.9604644775390625e-08 ;  /* 0x00000001ff847431 */ /* 0x000fe600000001ff */
[----:B------:R-:W-:Y:S06]  /*50f0*/  UISETP.NE.AND.EX UP0, UPT, UR41, URZ, UPT, UP0 ;  /* 0x000000ff2900728c */ /* 0x000fec000bf05300 */
[----:B------:R-:W-:Y:S05]  /*5100*/  PLOP3.LUT P0, PT, PT, PT, UP0, 0x80, 0x8 ;  /* 0x000000000008781c */ /* 0x000fea0003f0f008 */
[----:B------:R-:W1:Y:S01]  /*5110*/  @UP0 LDCU.64 UR6, c[0x0][0x888] ;  /* 0x00011100ff0607ac */ /* 0x000e620008000a00 */
[----:B------:R-:W-:Y:S04]  /*5120*/  @UP0 UIMAD UR4, UR36, UR42, URZ ;  /* 0x0000002a240402a4 */ /* 0x000fe8000f8e02ff */
[----:B-1----:R-:W-:Y:S06]  /*5130*/  @UP0 UIMAD.WIDE UR6, UR4, 0x4, UR6 ;  /* 0x00000004040608a5 */ /* 0x002fec000f8e0206 */
[----:B------:R-:W-:Y:S02]  /*5140*/  IMAD.U32 R4, RZ, RZ, UR6 ;  /* 0x00000006ff047e24 */ /* 0x000fe4000f8e00ff */
[----:B------:R-:W-:Y:S05]  /*5150*/  IMAD.U32 R5, RZ, RZ, UR7 ;  /* 0x00000007ff057e24 */ /* 0x000fea000f8e00ff */
[----:B------:R-:W2:Y:S02]  /*5160*/  @P0 LDG.E R0, desc[UR46][R4.64] ;  /* 0x0000002e04000981 */ /* 0x000ea4000c1e1900 */
[----:B--2---:R-:W-:Y:S01]  /*5170*/  @P0 R2UR UR39, R0 ;  /* 0x00000000002702ca */ /* 0x004fe200000e0000 */
[----:B------:R-:W-:Y:S05]  /*5180*/  IMAD.MOV.U32 R0, RZ, RZ, 0x1 ;  /* 0x00000001ff007424 */ /* 0x000fea00078e00ff */
[----:B------:R-:W-:Y:S08]  /*5190*/  @!P0 PRMT R132, R0, 0x7610, R132 ;  /* 0x0000761000848816 */ /* 0x000ff00000000084 */
[----:B------:R-:W1:Y:S02]  /*51a0*/  @!UP0 LDCU UR39, c[0x0][0x880] ;  /* 0x00011000ff2787ac */ /* 0x000e640008000800 */
.L_x_85:
[----:B------:R-:W-:Y:S05]  /*51b0*/  @!P2 BRA `(.L_x_86) ;  /* 0x000000000020a947 */ /* 0x000fea0003800000 */
[----:B---3--:R-:W-:Y:S04]  /*51c0*/  ISETP.NE.U32.AND P0, PT, R124, RZ, PT ;  /* 0x000000ff7c00720c */ /* 0x008fe80003f05070 */
[----:B------:R-:W-:Y:S11]  /*51d0*/  ISETP.NE.AND.EX P0, PT, R125, RZ, PT, P0 ;  /* 0x000000ff7d00720c */ /* 0x000ff60003f05300 */
[----:B------:R-:W-:Y:S02]  /*51e0*/  @!UPT UIADD3 URZ, UPT, UPT, URZ, URZ, URZ ;  /* 0x000000fffffff290 */ /* 0x000fe4000fffe0ff */
[----:B------:R-:W2:Y:S01]  /*51f0*/  @P0 LDC.64 R4, c[0x0][0x8a8] ;  /* 0x00022a00ff040b82 */ /* 0x000ea20000000a00 */
[----:B------:R-:W-:Y:S04]  /*5200*/  @P0 IMAD R0, R126, UR36, RZ ;  /* 0x000000247e000c24 */ /* 0x000fe8000f8e02ff */
[----:B--2---:R-:W-:Y:S05]  /*5210*/  @P0 IMAD.WIDE R4, R0, 0x4, R4 ;  /* 0x0000000400040825 */ /* 0x004fea00078e0204 */
[----:B-----5:R2:W5:Y:S02]  /*5220*/  @P0 LDG.E R74, desc[UR46][R4.64] ;  /* 0x0000002e044a0981 */ /* 0x020564000c1e1900 */
[----:B--2---:R-:W4:Y:S02]  /*5230*/  @!P0 LDC R74, c[0x0][0x8a0] ;  /* 0x00022800ff4a8b82 */ /* 0x004f240000000800 */
.L_x_86:
[----:B------:R-:W2:Y:S01]  /*5240*/  LDC.64 R4, c[0x0][0xb10] ;  /* 0x0002c400ff047b82 */ /* 0x000ea20000000a00 */
[----:B------:R-:W-:Y:S01]  /*5250*/  UISETP.NE.AND UP4, UPT, UR45, URZ, UPT ;  /* 0x000000ff2d00728c */ /* 0x000fe2000bf85270 */
[----:B------:R-:W-:Y:S01]  /*5260*/  SHF.L.U32 R8, R142, 0x1f, RZ ;  /* 0x0000001f8e087819 */ /* 0x000fe200000006ff */
[----:B------:R-:W-:Y:S01]  /*5270*/  UPLOP3.LUT UP0, UPT, UPT, UPT, UPT, 0x40, 0x4 ;  /* 0x000000000004789c */ /* 0x000fe20003f0e870 */
[----:B------:R-:W-:Y:S01]  /*5280*/  @P6 SHF.R.U32.HI R139, RZ, 0x10, R13 ;  /* 0x00000010ff8b6819 */ /* 0x000fe2000001160d */
[----:B------:R-:W-:Y:S03]  /*5290*/  ULEA UR50, UR38, UR44, 0x3 ;  /* 0x0000002c26327291 */ /* 0x000fe6000f8e18ff */
[----:B------:R-:W3:Y:S01]  /*52a0*/  LDC.64 R6, c[0x0][0xb18] ;  /* 0x0002c600ff067b82 */ /* 0x000ee20000000a00 */
[----:B------:R-:W-:Y:S01]  /*52b0*/  PLOP3.LUT P1, PT, PT, PT, UP4, 0x80, 0x8 ;  /* 0x000000000008781c */ /* 0x000fe20003f2f048 */
[----:B------:R-:W-:Y:S01]  /*52c0*/  VIADD R145, R145, 0x1 ;  /* 0x0000000191917836 */ /* 0x000fe20000000000 */
[----:B------:R-:W-:Y:S02]  /*52d0*/  CS2R R96, SRZ ;  /* 0x0000000000607805 */ /* 0x000fe4000001ff00 */
[----:B------:R-:W-:Y:S02]  /*52e0*/  CS2R R92, SRZ ;  /* 0x00000000005c7805 */ /* 0x000fe4000001ff00 */
[----:B------:R-:W-:Y:S01]  /*52f0*/  CS2R R88, SRZ ;  /* 0x0000000000587805 */ /* 0x000fe2000001ff00 */
[----:B------:R-:W1:Y:S01]  /*5300*/  @UP4 LDCU.64 UR4, c[0x0][0x888] ;  /* 0x00011100ff0447ac */ /* 0x000e620008000a00 */
[----:B------:R-:W-:Y:S02]  /*5310*/  CS2R R84, SRZ ;  /* 0x0000000000547805 */ /* 0x000fe4000001ff00 */
[----:B------:R-:W-:Y:S02]  /*5320*/  CS2R R80, SRZ ;  /* 0x0000000000507805 */ /* 0x000fe4000001ff00 */
[----:B------:R-:W-:Y:S02]  /*5330*/  CS2R R78, SRZ ;  /* 0x00000000004e7805 */ /* 0x000fe4000001ff00 */
[----:B------:R-:W-:Y:S01]  /*5340*/  CS2R R82, SRZ ;  /* 0x0000000000527805 */ /* 0x000fe2000001ff00 */
[----:B------:R-:W-:Y:S01]  /*5350*/  @UP4 UPLOP3.LUT UP0, UPT, UPT, UPT, UP3, 0x80, 0x8 ;  /* 0x000000000008489c */ /* 0x000fe20003f0f030 */
[----:B------:R-:W-:Y:S01]  /*5360*/  @P1 LOP3.LUT P0, RZ, R132, 0xff, RZ, 0xc0, !PT ;  /* 0x000000ff84ff1812 */ /* 0x000fe2000780c0ff */
[----:B-1----:R-:W-:Y:S02]  /*5370*/  @UP4 UISETP.NE.AND UP1, UPT, UR39, URZ, UPT ;  /* 0x000000ff2700428c */ /* 0x002fe4000bf25270 */
[----:B------:R-:W-:Y:S02]  /*5380*/  @UP4 UISETP.NE.U32.AND UP2, UPT, UR4, URZ, UPT ;  /* 0x000000ff0400428c */ /* 0x000fe4000bf45070 */
[----:B------:R-:W-:Y:S02]  /*5390*/  @UP4 USEL UR4, URZ, 0xffffffff, UP1 ;  /* 0xffffffffff044887 */ /* 0x000fe40008800000 */
[----:B------:R-:W-:Y:S06]  /*53a0*/  @UP4 UISETP.NE.AND.EX UP2, UPT, UR5, URZ, UPT, UP2 ;  /* 0x000000ff0500428c */ /* 0x000fec000bf45320 */
[----:B------:R-:W-:Y:S01]  /*53b0*/  @P1 VOTEU.ANY UP1, P0 ;  /* 0x0000000000ff1886 */ /* 0x000fe20000020100 */
[----:B------:R-:W-:Y:S01]  /*53c0*/  ISETP.NE.AND P0, PT, R23, 0x1, PT ;  /* 0x000000011700780c */ /* 0x000fe20003f05270 */
[----:B------:R-:W-:Y:S04]  /*53d0*/  @UP4 USEL UR5, URZ, 0xffffffff, UP2 ;  /* 0xffffffffff054887 */ /* 0x000fe80009000000 */
[----:B------:R-:W-:Y:S04]  /*53e0*/  @UP0 USEL UR4, UR5, UR4, !UP1 ;  /* 0x0000000405040287 */ /* 0x000fe8000c800000 */
[----:B------:R-:W-:Y:S04]  /*53f0*/  @UP4 ULOP3.LUT UR4, UR4, 0x1, URZ, 0xc0, !UPT ;  /* 0x0000000104044892 */ /* 0x000fe8000f8ec0ff */
[----:B------:R-:W1:Y:S01]  /*5400*/  @!P0 LDC R0, c[0x0][0xb20] ;  /* 0x0002c800ff008b82 */ /* 0x000e620000000800 */
[----:B------:R-:W-:Y:S01]  /*5410*/  UISETP.NE.U32.OR UP0, UPT, UR4, 0x1, !UP4 ;  /* 0x000000010400788c */ /* 0x000fe2000e705470 */
[----:B--2---:R-:W-:Y:S01]  /*5420*/  @!P0 IMAD.HI.U32 R4, R75, R4, RZ ;  /* 0x000000044b048227 */ /* 0x004fe200078e00ff */
[----:B---3--:R-:W-:Y:S05]  /*5430*/  @!P0 ISETP.NE.AND P1, PT, R6, 0x1, PT ;  /* 0x000000010600880c */ /* 0x008fea0003f25270 */
[----:B------:R-:W2:Y:S01]  /*5440*/  @!P0 LDC R3, c[0x0][0xb0c] ;  /* 0x0002c300ff038b82 */ /* 0x000ea20000000800 */
[----:B------:R-:W-:Y:S01]  /*5450*/  @!P0 IMAD.HI.U32 R7, R73, R7, RZ ;  /* 0x0000000749078227 */ /* 0x000fe200078e00ff */
[----:B------:R-:W-:Y:S02]  /*5460*/  PLOP3.LUT P3, PT, PT, PT, UP0, 0x80, 0x8 ;  /* 0x000000000008781c */ /* 0x000fe40003f6f008 */
[----:B------:R-:W-:Y:S11]  /*5470*/  @!P0 SHF.R.U32.HI R4, RZ, R5, R4 ;  /* 0x00000005ff048219 */ /* 0x000ff60000011604 */
[----:B------:R-:W-:Y:S04]  /*5480*/  @P3 SHF.L.U32 R9, R140, 0x1f, RZ ;  /* 0x0000001f8c093819 */ /* 0x000fe800000006ff */
[----:B------:R-:W3:Y:S01]  /*5490*/  @P3 SYNCS.PHASECHK.TRANS64.TRYWAIT P5, [UR44+0x90], R9 ;  /* 0x00009009ff0035a7 */ /* 0x000ee200080a112c */
[----:B-1----:R-:W-:Y:S02]  /*54a0*/  @!P0 SHF.R.U32.HI R0, RZ, R0, R7 ;  /* 0x00000000ff008219 */ /* 0x002fe40000011607 */
[----:B--2---:R-:W-:Y:S02]  /*54b0*/  @!P0 ISETP.NE.AND P2, PT, R3, 0x1, PT ;  /* 0x000000010300880c */ /* 0x004fe40003f45270 */
[----:B------:R-:W-:Y:S02]  /*54c0*/  @!P0 SEL R5, R73, R0, !P1 ;  /* 0x0000000049058207 */ /* 0x000fe40004800000 */
[----:B------:R-:W-:Y:S05]  /*54d0*/  @!P0 SEL R4, R75, R4, !P2 ;  /* 0x000000044b048207 */ /* 0x000fea0005000000 */
[----:B------:R-:W-:Y:S02]  /*54e0*/  @!P0 IMAD.IADD R0, R5, 0x1, -R4 ;  /* 0x0000000105008824 */ /* 0x000fe400078e0a04 */
[----:B------:R-:W-:Y:S01]  /*54f0*/  @!P0 IMAD.IADD R4, R4, 0x1, -R5 ;  /* 0x0000000104048824 */ /* 0x000fe200078e0a05 */
[----:B------:R1:W2:Y:S01]  /*5500*/  SYNCS.PHASECHK.TRANS64.TRYWAIT P4, [UR50+0xd0], R8 ;  /* 0x0000d008ff0075a7 */ /* 0x0002a20008081132 */
[----:B------:R-:W-:Y:S02]  /*5510*/  @!P0 IMAD R75, R0, R3, R75 ;  /* 0x00000003004b8224 */ /* 0x000fe400078e024b */
[----:B------:R-:W-:Y:S01]  /*5520*/  @!P0 IMAD R73, R4, R6, R73 ;  /* 0x0000000604498224 */ /* 0x000fe200078e0249 */
[----:B------:R-:W-:Y:S02]  /*5530*/  PLOP3.LUT P0, PT, PT, PT, PT, 0x8, 0x80 ;  /* 0x000000000080781c */ /* 0x000fe40003f0e170 */
[----:B---3--:R-:W-:Y:S01]  /*5540*/  @P3 PLOP3.LUT P0, PT, P5, PT, PT, 0x8, 0x80 ;  /* 0x000000000080381c */ /* 0x008fe20002f0e170 */
[----:B------:R-:W-:Y:S01]  /*5550*/  @!UPT UIADD3 URZ, UPT, UPT, URZ, URZ, URZ ;  /* 0x000000fffffff290 */ /* 0x000fe2000fffe0ff */
[----:B-1----:R-:W-:Y:S11]  /*5560*/  BRA.U !UP0, `(.L_x_87) ;  /* 0x0000000108a47547 */ /* 0x002ff6000b800000 */
[----:B------:R-:W-:Y:S01]  /*5570*/  LOP3.LUT P1, RZ, R132, 0xff, RZ, 0xc0, !PT ;  /* 0x000000ff84ff7812 */ /* 0x000fe2000782c0ff */
[----:B------:R-:W-:Y:S01]  /*5580*/  @!UPT UIADD3 URZ, UPT, UPT, URZ, URZ, URZ ;  /* 0x000000fffffff290 */ /* 0x000fe2000fffe0ff */
[----:B------:R-:W-:Y:S11]  /*5590*/  @!P0 BRA `(.L_x_88) ;  /* 0x00000000000c8947 */ /* 0x000ff60003800000 */
[----:B------:R-:W-:Y:S04]  /*55a0*/  SHF.L.U32 R3, R140, 0x1f, RZ ;  /* 0x0000001f8c037819 */ /* 0x000fe800000006ff */
[----:B------:R-:W1:Y:S02]  /*55b0*/  SYNCS.PHASECHK.TRANS64.TRYWAIT P0, [UR44+0x90], R3 ;  /* 0x00009003ff0075a7 */ /* 0x000e64000800112c */
[----:B-1----:R-:W-:Y:S05]  /*55c0*/  @!P0 BRA `(.L_x_89) ;  /* 0x0000002800b48947 */ /* 0x002fea0003800000 */
.L_x_88:
[----:B------:R-:W-:Y:S01]  /*55d0*/  UISETP.NE.U32.AND UP0, UPT, UR40, URZ, UPT ;  /* 0x000000ff2800728c */ /* 0x000fe2000bf05070 */
[----:B------:R-:W-:Y:S01]  /*55e0*/  CS2R R82, SRZ ;  /* 0x0000000000527805 */ /* 0x000fe2000001ff00 */
[----:B------:R-:W-:Y:S01]  /*55f0*/  UISETP.NE.AND UP1, UPT, UR39, URZ, UPT ;  /* 0x000000ff2700728c */ /* 0x000fe2000bf25270 */
[----:B------:R-:W-:Y:S01]  /*5600*/  CS2R R78, SRZ ;  /* 0x00000000004e7805 */ /* 0x000fe2000001ff00 */
[----:B------:R-:W-:Y:S01]  /*5610*/  UISETP.NE.AND.EX UP0, UPT, UR41, URZ, UPT, UP0 ;  /* 0x000000ff2900728c */ /* 0x000fe2000bf05300 */
[----:B------:R-:W-:Y:S01]  /*5620*/  CS2R R80, SRZ ;  /* 0x0000000000507805 */ /* 0x000fe2000001ff00 */
[----:B------:R-:W-:Y:S01]  /*5630*/  USEL UR4, URZ, 0xffffffff, UP1 ;  /* 0xffffffffff047887 */ /* 0x000fe20008800000 */
[----:B------:R-:W-:Y:S01]  /*5640*/  CS2R R84, SRZ ;  /* 0x0000000000547805 */ /* 0x000fe2000001ff00 */
[----:B------:R-:W-:Y:S01]  /*5650*/  USEL UR5, URZ, 0xffffffff, UP0 ;  /* 0xffffffffff057887 */ /* 0x000fe20008000000 */
[----:B------:R-:W-:Y:S02]  /*5660*/  CS2R R88, SRZ ;  /* 0x0000000000587805 */ /* 0x000fe4000001ff00 */
[----:B------:R-:W-:Y:S01]  /*5670*/  CS2R R92, SRZ ;  /* 0x00000000005c7805 */ /* 0x000fe2000001ff00 */
[----:B------:R-:W-:Y:S01]  /*5680*/  VOTEU.ANY UP0, P1 ;  /* 0x0000000000ff7886 */ /* 0x000fe20000800100 */
[----:B------:R-:W-:Y:S01]  /*5690*/  @UP3 USEL UR4, UR5, UR4, !UP0 ;  /* 0x0000000405043287 */ /* 0x000fe2000c000000 */
[----:B------:R-:W-:Y:S02]  /*56a0*/  CS2R R96, SRZ ;  /* 0x0000000000607805 */ /* 0x000fe4000001ff00 */
[----:B------:R-:W-:Y:S01]  /*56b0*/  LOP3.LUT R140, R140, 0x1, RZ, 0x3c, !PT ;  /* 0x000000018c8c7812 */ /* 0x000fe200078e3cff */
[----:B------:R-:W-:Y:S04]  /*56c0*/  ULOP3.LUT UR4, UR4, 0x1, URZ, 0xc0, !UPT ;  /* 0x0000000104047892 */ /* 0x000fe8000f8ec0ff */
[----:B------:R-:W-:Y:S02]  /*56d0*/  UISETP.NE.U32.AND UP0, UPT, UR4, 0x1, UPT ;  /* 0x000000010400788c */ /* 0x000fe4000bf05070 */
[----:B------:R-:W-:Y:S04]  /*56e0*/  UIADD3 UR4, UPT, UPT, UR44, 0x98, URZ ;  /* 0x000000982c047890 */ /* 0x000fe8000fffe0ff */
[----:B------:R-:W-:Y:S01]  /*56f0*/  PLOP3.LUT P0, PT, PT, PT, UP0, 0x80, 0x8 ;  /* 0x000000000008781c */ /* 0x000fe20003f0f008 */
[----:B------:R-:W-:Y:S11]  /*5700*/  UPRMT UR4, UR37, 0x654, UR4 ;  /* 0x0000065425047896 */ /* 0x000ff60008000004 */
[----:B------:R-:W-:Y:S01]  /*5710*/  @!UPT UIADD3 URZ, UPT, UPT, URZ, URZ, URZ ;  /* 0x000000fffffff290 */ /* 0x000fe2000fffe0ff */
[----:B------:R3:W1:Y:S04]  /*5720*/  @P0 LDS.64 R82, [R137+UR44+0x180] ;  /* 0x0001802c89520984 */ /* 0x0006680008000a00 */
[----:B------:R3:W1:Y:S04]  /*5730*/  @P0 LDS.64 R78, [R137+UR44+0x580] ;  /* 0x0005802c894e0984 */ /* 0x0006680008000a00 */
[----:B------:R3:W1:Y:S04]  /*5740*/  @P0 LDS.64 R80, [R137+UR44+0x980] ;  /* 0x0009802c89500984 */ /* 0x0006680008000a00 */
[----:B------:R3:W1:Y:S04]  /*5750*/  @P0 LDS.64 R84, [R137+UR44+0xd80] ;  /* 0x000d802c89540984 */ /* 0x0006680008000a00 */
[----:B------:R3:W1:Y:S04]  /*5760*/  @P0 LDS.64 R88, [R137+UR44+0x1180] ;  /* 0x0011802c89580984 */ /* 0x0006680008000a00 */
[----:B------:R3:W1:Y:S04]  /*5770*/  @P0 LDS.64 R92, [R137+UR44+0x1580] ;  /* 0x0015802c895c0984 */ /* 0x0006680008000a00 */
[----:B------:R3:W1:Y:S01]  /*5780*/  @P0 LDS.64 R96, [R137+UR44+0x1980] ;  /* 0x0019802c89600984 */ /* 0x0006620008000a00 */
[----:B------:R-:W-:Y:S01]  /*5790*/  @!PT LDS RZ, [RZ] ;  /* 0x00000000fffff984 */ /* 0x000fe20000000800 */
[----:B------:R-:W-:Y:S01]  /*57a0*/  @!PT LDS RZ, [RZ] ;  /* 0x00000000fffff984 */ /* 0x000fe20000000800 */
[----:B------:R-:W-:Y:S01]  /*57b0*/  @!PT LDS RZ, [RZ] ;  /* 0x00000000fffff984 */ /* 0x000fe20000000800 */
[----:B------:R-:W-:Y:S01]  /*57c0*/  @!PT LDS RZ, [RZ] ;  /* 0x00000000fffff984 */ /* 0x000fe20000000800 */
[----:B------:R4:W-:Y:S06]  /*57d0*/  MEMBAR.ALL.CTA ;  /* 0x0000000000007992 */ /* 0x0009ec0000008000 */
[----:B----4-:R-:W4:Y:S02]  /*57e0*/  FENCE.VIEW.ASYNC.S ;  /* 0x00000000000073c6 */ /* 0x010f240000000000 */
[----:B----4-:R-:W-:Y:S01]  /*57f0*/  SYNCS.ARRIVE.TRANS64.RED.A1T0 RZ, [UR4], RZ ;  /* 0x000000ffffff79a7 */ /* 0x010fe20008100404 */
.L_x_87:
[----:B--2---:R-:W-:Y:S05]  /*5800*/  @P4 BRA `(.L_x_90) ;  /* 0x0000000000084947 */ /* 0x004fea0003800000 */
[----:B------:R-:W2:Y:S02]  /*5810*/  SYNCS.PHASECHK.TRANS64.TRYWAIT P0, [UR50+0xd0], R8 ;  /* 0x0000d008ff0075a7 */ /* 0x000ea40008001132 */
[----:B--2---:R-:W-:Y:S05]  /*5820*/  @!P0 BRA `(.L_x_91) ;  /* 0x0000002800348947 */ /* 0x004fea0003800000 */
.L_x_90:
[----:B------:R-:W-:Y:S04]  /*5830*/  ULEA.HI UR4, UR38, UR38, URZ, 0x1 ;  /* 0x0000002626047291 */ /* 0x000fe8000f8f08ff */
[----:B------:R-:W-:Y:S02]  /*5840*/  USHF.R.U32.HI UR5, URZ, 0x1, UR4 ;  /* 0x00000001ff057899 */ /* 0x000fe40008011604 */
[----:B------:R-:W-:Y:S04]  /*5850*/  ULOP3.LUT UR4, UR4, 0xffe, URZ, 0xc0, !UPT ;  /* 0x00000ffe04047892 */ /* 0x000fe8000f8ec0ff */
[----:B------:R-:W-:Y:S01]  /*5860*/  UIADD3 UR4, UPT, UPT, -UR4, UR38, URZ ;  /* 0x0000002604047290 */ /* 0x000fe2000fffe1ff */
[----:B------:R-:W-:Y:S04]  /*5870*/  IMAD.U32 R5, RZ, RZ, UR5 ;  /* 0x00000005ff057e24 */ /* 0x000fe8000f8e00ff */
[----:B-1----:R-:W-:Y:S01]  /*5880*/  IMAD R3, R5, 0x70, R2 ;  /* 0x0000007005037824 */ /* 0x002fe200078e0202 */
[----:B------:R-:W-:Y:S05]  /*5890*/  MOV R76, UR4 ;  /* 0x00000004004c7c02 */ /* 0x000fea0008000f00 */
[----:B------:R-:W-:Y:S05]  /*58a0*/  IMAD R76, R76, 0x100000, R3 ;  /* 0x001000004c4c7824 */ /* 0x000fea00078e0203 */
[----:B------:R-:W-:Y:S04]  /*58b0*/  SHF.R.U32.HI R7, RZ, 0x15, R76 ;  /* 0x00000015ff077819 */ /* 0x000fe8000001164c */
[----:B------:R-:W-:Y:S11]  /*58c0*/  LOP3.LUT P0, RZ, R7, 0x3, R138, 0x48, !PT ;  /* 0x0000000307ff7812 */ /* 0x000ff6000780488a */
[----:B------:R-:W-:Y:S02]  /*58d0*/  @!UPT UIADD3 URZ, UPT, UPT, URZ, URZ, URZ ;  /* 0x000000fffffff290 */ /* 0x000fe4000fffe0ff */
[----:B------:R-:W-:Y:S05]  /*58e0*/  @!P0 BRA `(.L_x_92) ;  /* 0x0000000000408947 */ /* 0x000fea0003800000 */
[----:B------:R-:W1:Y:S01]  /*58f0*/  LDCU.64 UR8, c[0x4][0x68] ;  /* 0x01000d00ff0877ac */ /* 0x000e620008000a00 */
[----:B------:R-:W-:Y:S01]  /*5900*/  MOV R15, 0x0 ;  /* 0x00000000000f7802 */ /* 0x000fe20000000f00 */
[----:B------:R-:W-:Y:S02]  /*5910*/  HFMA2 R12, -RZ, RZ, 0, 5.9604644775390625e-08 ;  /* 0x00000001ff0c7431 */ /* 0x000fe400000001ff */
[----:B------:R-:W-:Y:S02]  /*5920*/  IMAD.MOV.U32 R8, RZ, RZ, 0x192 ;  /* 0x00000192ff087424 */ /* 0x000fe400078e00ff */
[----:B------:R-:W-:Y:S01]  /*5930*/  IMAD.MOV.U32 R13, RZ, RZ, RZ ;  /* 0x000000ffff0d7224 */ /* 0x000fe200078e00ff */
[----:B------:R-:W2:Y:S01]  /*5940*/  LDCU.64 UR6, c[0x4][0x70] ;  /* 0x01000e00ff0677ac */ /* 0x000ea20008000a00 */
[----:B------:R-:W3:Y:S01]  /*5950*/  LDC.64 R14, c[0x4][R15] ;  /* 0x010000000f0e7b82 */ /* 0x000ee20000000a00 */
[----:B------:R-:W4:Y:S01]  /*5960*/  LDCU.64 UR4, c[0x4][0x8] ;  /* 0x01000100ff0477ac */ /* 0x000f220008000a00 */
[----:B-1----:R-:W-:Y:S01]  /*5970*/  MOV R5, UR9 ;  /* 0x0000000900057c02 */ /* 0x002fe20008000f00 */
[----:B------:R-:W-:Y:S01]  /*5980*/  IMAD.U32 R4, RZ, RZ, UR8 ;  /* 0x00000008ff047e24 */ /* 0x000fe2000f8e00ff */
[----:B--2---:R-:W-:Y:S01]  /*5990*/  MOV R7, UR7 ;  /* 0x0000000700077c02 */ /* 0x004fe20008000f00 */
[----:B------:R-:W-:Y:S01]  /*59a0*/  IMAD.U32 R6, RZ, RZ, UR6 ;  /* 0x00000006ff067e24 */ /* 0x000fe2000f8e00ff */
[----:B----4-:R-:W-:Y:S01]  /*59b0*/  MOV R11, UR5 ;  /* 0x00000005000b7c02 */ /* 0x010fe20008000f00 */
[----:B------:R-:W-:Y:S02]  /*59c0*/  IMAD.U32 R10, RZ, RZ, UR4 ;  /* 0x00000004ff0a7e24 */ /* 0x000fe4000f8e00ff */
[----:B------:R-:W-:Y:S07]  /*59d0*/  LEPC R20, `(.L_x_92) ;  /* 0x000000001014794e */ /* 0x000fee0000000000 */
[----:B---3-5:R-:W-:Y:S05]  /*59e0*/  CALL.ABS.NOINC R14 ;  /* 0x000000000e007343 */ /* 0x028fea0003c00000 */
.L_x_92:
[----:B------:R-:W-:Y:S05]  /*59f0*/  WARPSYNC.ALL ;  /* 0x0000000000007948 */ /* 0x000fea0003800000 */
[C---:B------:R-:W-:Y:S01]  /*5a00*/  R2UR UR4, R76.reuse ;  /* 0x000000004c0472ca */ /* 0x040fe200000e0000 */
[----:B------:R-:W-:Y:S05]  /*5a10*/  VIADD R3, R76, 0x10 ;  /* 0x000000104c037836 */ /* 0x000fea0000000000 */
[----:B------:R-:W-:Y:S04]  /*5a20*/  SHF.R.U32.HI R3, RZ, 0x15, R3 ;  /* 0x00000015ff037819 */ /* 0x000fe80000011603 */
[----:B------:R-:W-:Y:S03]  /*5a30*/  LOP3.LUT P0, RZ, R3, 0x3, R138, 0x48, !PT ;  /* 0x0000000303ff7812 */ /* 0x000fe6000780488a */
[----:B------:R-:W1:Y:S01]  /*5a40*/  LDTM.16dp32bit_t0_t15.x8 R64, tmem[UR4] ;  /* 0x00000004004079ee */ /* 0x000e620008980000 */
[----:B------:R-:W2:Y:S09]  /*5a50*/  LDTM.16dp32bit_t16_t31.x8 R64, tmem[UR4+0x8] ;  /* 0x00000804004079ee */ /* 0x000eb200089a0000 */
[----:B--2---:R-:W-:Y:S05]  /*5a60*/  @!P0 BRA `(.L_x_93) ;  /* 0x0000000000408947 */ /* 0x004fea0003800000 */
[----:B------:R-:W2:Y:S01]  /*5a70*/  LDCU.64 UR8, c[0x4][0x68] ;  /* 0x01000d00ff0877ac */ /* 0x000ea20008000a00 */
[----:B------:R-:W-:Y:S01]  /*5a80*/  MOV R15, 0x0 ;  /* 0x00000000000f7802 */ /* 0x000fe20000000f00 */
[----:B------:R-:W-:Y:S02]  /*5a90*/  HFMA2 R12, -RZ, RZ, 0, 5.9604644775390625e-08 ;  /* 0x00000001ff0c7431 */ /* 0x000fe400000001ff */
[----:B------:R-:W-:Y:S02]  /*5aa0*/  IMAD.MOV.U32 R8, RZ, RZ, 0x192 ;  /* 0x00000192ff087424 */ /* 0x000fe400078e00ff */
[----:B------:R-:W-:Y:S01]  /*5ab0*/  IMAD.MOV.U32 R13, RZ, RZ, RZ ;  /* 0x000000ffff0d7224 */ /* 0x000fe200078e00ff */
[----:B------:R-:W3:Y:S01]  /*5ac0*/  LDCU.64 UR6, c[0x4][0x70] ;  /* 0x01000e00ff0677ac */ /* 0x000ee20008000a00 */
[----:B------:R-:W1:Y:S01]  /*5ad0*/  LDC.64 R14, c[0x4][R15] ;  /* 0x010000000f0e7b82 */ /* 0x000e620000000a00 */
[----:B------:R-:W4:Y:S01]  /*5ae0*/  LDCU.64 UR4, c[0x4][0x8] ;  /* 0x01000100ff0477ac */ /* 0x000f220008000a00 */
[----:B--2---:R-:W-:Y:S01]  /*5af0*/  MOV R5, UR9 ;  /* 0x0000000900057c02 */ /* 0x004fe20008000f00 */
[----:B------:R-:W-:Y:S01]  /*5b00*/  IMAD.U32 R4, RZ, RZ, UR8 ;  /* 0x00000008ff047e24 */ /* 0x000fe2000f8e00ff */
[----:B---3--:R-:W-:Y:S01]  /*5b10*/  MOV R7, UR7 ;  /* 0x0000000700077c02 */ /* 0x008fe20008000f00 */
[----:B------:R-:W-:Y:S01]  /*5b20*/  IMAD.U32 R6, RZ, RZ, UR6 ;  /* 0x00000006ff067e24 */ /* 0x000fe2000f8e00ff */
[----:B----4-:R-:W-:Y:S01]  /*5b30*/  MOV R11, UR5 ;  /* 0x00000005000b7c02 */ /* 0x010fe20008000f00 */
[----:B------:R-:W-:Y:S02]  /*5b40*/  IMAD.U32 R10, RZ, RZ, UR4 ;  /* 0x00000004ff0a7e24 */ /* 0x000fe4000f8e00ff */
[----:B------:R-:W-:Y:S07]  /*5b50*/  LEPC R20, `(.L_x_93) ;  /* 0x000000001014794e */ /* 0x000fee0000000000 */
[----:B-1---5:R-:W-:Y:S05]  /*5b60*/  CALL.ABS.NOINC R14 ;  /* 0x000000000e007343 */ /* 0x022fea0003c00000 */
.L_x_93:
[----:B------:R-:W-:Y:S05]  /*5b70*/  WARPSYNC.ALL ;  /* 0x0000000000007948 */ /* 0x000fea0003800000 */
[C---:B------:R-:W-:Y:S01]  /*5b80*/  R2UR UR4, R76.reuse ;  /* 0x000000004c0472ca */ /* 0x040fe200000e0000 */
[----:B------:R-:W-:Y:S05]  /*5b90*/  VIADD R3, R76, 0x20 ;  /* 0x000000204c037836 */ /* 0x000fea0000000000 */
[----:B------:R-:W-:Y:S04]  /*5ba0*/  SHF.R.U32.HI R3, RZ, 0x15, R3 ;  /* 0x00000015ff037819 */ /* 0x000fe80000011603 */
[----:B------:R-:W-:Y:S03]  /*5bb0*/  LOP3.LUT P0, RZ, R3, 0x3, R138, 0x48, !PT ;  /* 0x0000000303ff7812 */ /* 0x000fe6000780488a */
[----:B------:R-:W2:Y:S01]  /*5bc0*/  LDTM.16dp32bit_t0_t15.x8 R56, tmem[UR4+0x10] ;  /* 0x00001004003879ee */ /* 0x000ea20008980000 */
[----:B------:R-:W1:Y:S09]  /*5bd0*/  LDTM.16dp32bit_t16_t31.x8 R56, tmem[UR4+0x18] ;  /* 0x00001804003879ee */ /* 0x000e7200089a0000 */
[----:B-1----:R-:W-:Y:S05]  /*5be0*/  @!P0 BRA `(.L_x_94) ;  /* 0x0000000000408947 */ /* 0x002fea0003800000 */
[----:B------:R-:W1:Y:S01]  /*5bf0*/  LDCU.64 UR8, c[0x4][0x68] ;  /* 0x01000d00ff0877ac */ /* 0x000e620008000a00 */
[----:B------:R-:W-:Y:S01]  /*5c00*/  MOV R15, 0x0 ;  /* 0x00000000000f7802 */ /* 0x000fe20000000f00 */
[----:B------:R-:W-:Y:S02]  /*5c10*/  HFMA2 R12, -RZ, RZ, 0, 5.9604644775390625e-08 ;  /* 0x00000001ff0c7431 */ /* 0x000fe400000001ff */
[----:B------:R-:W-:Y:S02]  /*5c20*/  IMAD.MOV.U32 R8, RZ, RZ, 0x192 ;  /* 0x00000192ff087424 */ /* 0x000fe400078e00ff */
[----:B------:R-:W-:Y:S01]  /*5c30*/  IMAD.MOV.U32 R13, RZ, RZ, RZ ;  /* 0x000000ffff0d7224 */ /* 0x000fe200078e00ff */
[----:B------:R-:W3:Y:S01]  /*5c40*/  LDCU.64 UR6, c[0x4][0x70] ;  /* 0x01000e00ff0677ac */ /* 0x000ee20008000a00 */
[----:B------:R-:W2:Y:S01]  /*5c50*/  LDC.64 R14, c[0x4][R15] ;  /* 0x010000000f0e7b82 */ /* 0x000ea20000000a00 */
[----:B------:R-:W4:Y:S01]  /*5c60*/  LDCU.64 UR4, c[0x4][0x8] ;  /* 0x01000100ff0477ac */ /* 0x000f220008000a00 */
[----:B-1----:R-:W-:Y:S01]  /*5c70*/  MOV R5, UR9 ;  /* 0x0000000900057c02 */ /* 0x002fe20008000f00 */
[----:B------:R-:W-:Y:S01]  /*5c80*/  IMAD.U32 R4, RZ, RZ, UR8 ;  /* 0x00000008ff047e24 */ /* 0x000fe2000f8e00ff */
[----:B---3--:R-:W-:Y:S01]  /*5c90*/  MOV R7, UR7 ;  /* 0x0000000700077c02 */ /* 0x008fe20008000f00 */
[----:B------:R-:W-:Y:S01]  /*5ca0*/  IMAD.U32 R6, RZ, RZ, UR6 ;  /* 0x00000006ff067e24 */ /* 0x000fe2000f8e00ff */
[----:B----4-:R-:W-:Y:S01]  /*5cb0*/  MOV R11, UR5 ;  /* 0x00000005000b7c02 */ /* 0x010fe20008000f00 */
[----:B------:R-:W-:Y:S02]  /*5cc0*/  IMAD.U32 R10, RZ, RZ, UR4 ;  /* 0x00000004ff0a7e24 */ /* 0x000fe4000f8e00ff */
[----:B------:R-:W-:Y:S07]  /*5cd0*/  LEPC R20, `(.L_x_94) ;  /* 0x000000001014794e */ /* 0x000fee0000000000 */
[----:B--2--5:R-:W-:Y:S05]  /*5ce0*/  CALL.ABS.NOINC R14 ;  /* 0x000000000e007343 */ /* 0x024fea0003c00000 */
.L_x_94:
[----:B------:R-:W-:Y:S05]  /*5cf0*/  WARPSYNC.ALL ;  /* 0x0000000000007948 */ /* 0x000fea0003800000 */
[C---:B------:R-:W-:Y:S01]  /*5d00*/  R2UR UR4, R76.reuse ;  /* 0x000000004c0472ca */ /* 0x040fe200000e0000 */
[----:B------:R-:W-:Y:S05]  /*5d10*/  VIADD R3, R76, 0x30 ;  /* 0x000000304c037836 */ /* 0x000fea0000000000 */
[----:B------:R-:W-:Y:S04]  /*5d20*/  SHF.R.U32.HI R3, RZ, 0x15, R3 ;  /* 0x00000015ff037819 */ /* 0x000fe80000011603 */
[----:B------:R-:W-:Y:S03]  /*5d30*/  LOP3.LUT P0, RZ, R3, 0x3, R138, 0x48, !PT ;  /* 0x0000000303ff7812 */ /* 0x000fe6000780488a */
[----:B------:R-:W1:Y:S01]  /*5d40*/  LDTM.16dp32bit_t0_t15.x8 R48, tmem[UR4+0x20] ;  /* 0x00002004003079ee */ /* 0x000e620008980000 */
[----:B------:R-:W1:Y:S09]  /*5d50*/  LDTM.16dp32bit_t16_t31.x8 R48, tmem[UR4+0x28] ;  /* 0x00002804003079ee */ /* 0x000e7200089a0000 */
[----:B-1----:R-:W-:Y:S05]  /*5d60*/  @!P0 BRA `(.L_x_95) ;  /* 0x0000000000408947 */ /* 0x002fea0003800000 */
        /* <DEDUP_REMOVED lines=16> */
.L_x_95:
        /* <DEDUP_REMOVED lines=24> */
.L_x_96:
        /* <DEDUP_REMOVED lines=24> */
.L_x_97:
        /* <DEDUP_REMOVED lines=24> */
.L_x_98:
[----:B------:R-:W-:Y:S01]  /*62f0*/  ISETP.NE.AND P0, PT, R143, RZ, PT ;  /* 0x000000ff8f00720c */ /* 0x000fe20003f05270 */
[----:B------:R-:W-:Y:S05]  /*6300*/  WARPSYNC.ALL ;  /* 0x0000000000007948 */ /* 0x000fea0003800000 */
[----:B------:R-:W-:Y:S01]  /*6310*/  R2UR UR4, R76 ;  /* 0x000000004c0472ca */ /* 0x000fe200000e0000 */
[----:B------:R-:W-:Y:S01]  /*6320*/  UIADD3 UR5, UPT, UPT, UR50, 0xf0, URZ ;  /* 0x000000f032057890 */ /* 0x000fe2000fffe0ff */
[----:B------:R-:W-:Y:S01]  /*6330*/  PRMT R3, R82, 0x8880, RZ ;  /* 0x0000888052037816 */ /* 0x000fe200000000ff */
[----:B----45:R-:W-:Y:S01]  /*6340*/  IMAD R64, R74, R64, RZ ;  /* 0x000000404a407224 */ /* 0x030fe200078e02ff */
[----:B------:R-:W-:Y:S01]  /*6350*/  SHF.L.U32 R0, R82, 0x10, RZ ;  /* 0x0000001052007819 */ /* 0x000fe200000006ff */
[----:B------:R-:W-:Y:S01]  /*6360*/  IMAD R65, R74, R65, RZ ;  /* 0x000000414a417224 */ /* 0x000fe200078e02ff */
[----:B------:R-:W-:Y:S01]  /*6370*/  SHF.L.U32 R91, R82, 0x8, RZ ;  /* 0x00000008525b7819 */ /* 0x000fe200000006ff */
[----:B------:R-:W-:Y:S01]  /*6380*/  IMAD R64, R3, UR39, R64 ;  /* 0x0000002703407c24 */ /* 0x000fe2000f8e0240 */
[----:B------:R-:W-:Y:S01]  /*6390*/  SHF.R.S32.HI R0, RZ, 0x18, R0 ;  /* 0x00000018ff007819 */ /* 0x000fe20000011400 */
[C---:B------:R-:W-:Y:S01]  /*63a0*/  IMAD R66, R74.reuse, R66, RZ ;  /* 0x000000424a427224 */ /* 0x040fe200078e02ff */
[----:B------:R-:W-:Y:S01]  /*63b0*/  SHF.R.S32.HI R3, RZ, 0x18, R91 ;  /* 0x00000018ff037819 */ /* 0x000fe2000001145b */
[----:B------:R-:W-:Y:S01]  /*63c0*/  IMAD R67, R74, R67, RZ ;  /* 0x000000434a437224 */ /* 0x000fe200078e02ff */
[----:B------:R-:W-:Y:S01]  /*63d0*/  SHF.R.S32.HI R12, RZ, 0x18, R82 ;  /* 0x00000018ff0c7819 */ /* 0x000fe20000011452 */
[----:B------:R-:W-:Y:S01]  /*63e0*/  IMAD R65, R0, UR39, R65 ;  /* 0x0000002700417c24 */ /* 0x000fe2000f8e0241 */
[C---:B------:R-:W-:Y:S01]  /*63f0*/  SHF.L.U32 R87, R83.reuse, 0x10, RZ ;  /* 0x0000001053577819 */ /* 0x040fe200000006ff */
[C---:B------:R-:W-:Y:S01]  /*6400*/  IMAD R68, R74.reuse, R68, RZ ;  /* 0x000000444a447224 */ /* 0x040fe200078e02ff */
[----:B------:R-:W-:Y:S01]  /*6410*/  PRMT R13, R83, 0x8880, RZ ;  /* 0x00008880530d7816 */ /* 0x000fe200000000ff */
[----:B------:R-:W-:Y:S01]  /*6420*/  IMAD R66, R3, UR39, R66 ;  /* 0x0000002703427c24 */ /* 0x000fe2000f8e0242 */
[----:B------:R-:W-:Y:S01]  /*6430*/  SHF.L.U32 R15, R83, 0x8, RZ ;  /* 0x00000008530f7819 */ /* 0x000fe200000006ff */
[----:B------:R-:W-:Y:S01]  /*6440*/  IMAD R69, R74, R69, RZ ;  /* 0x000000454a457224 */ /* 0x000fe200078e02ff */
[----:B------:R-:W-:Y:S01]  /*6450*/  SHF.R.S32.HI R0, RZ, 0x18, R87 ;  /* 0x00000018ff007819 */ /* 0x000fe20000011457 */
[----:B------:R-:W-:Y:S01]  /*6460*/  IMAD R67, R12, UR39, R67 ;  /* 0x000000270c437c24 */ /* 0x000fe2000f8e0243 */
[----:B------:R-:W-:Y:S01]  /*6470*/  PRMT R122, R78, 0x8880, RZ ;  /* 0x000088804e7a7816 */ /* 0x000fe200000000ff */
[C---:B------:R-:W-:Y:S01]  /*6480*/  IMAD R70, R74.reuse, R70, RZ ;  /* 0x000000464a467224 */ /* 0x040fe200078e02ff */
[----:B------:R-:W-:Y:S01]  /*6490*/  SHF.R.S32.HI R15, RZ, 0x18, R15 ;  /* 0x00000018ff0f7819 */ /* 0x000fe2000001140f */
[----:B------:R-:W-:Y:S01]  /*64a0*/  IMAD R68, R13, UR39, R68 ;  /* 0x000000270d447c24 */ /* 0x000fe2000f8e0244 */
[----:B------:R-:W-:Y:S01]  /*64b0*/  SHF.R.S32.HI R14, RZ, 0x18, R83 ;  /* 0x00000018ff0e7819 */ /* 0x000fe20000011453 */
[----:B------:R-:W-:Y:S01]  /*64c0*/  IMAD R71, R74, R71, RZ ;  /* 0x000000474a477224 */ /* 0x000fe200078e02ff */
[----:B------:R-:W-:Y:S01]  /*64d0*/  SHF.L.U32 R121, R78, 0x10, RZ ;  /* 0x000000104e797819 */ /* 0x000fe200000006ff */
[----:B------:R-:W-:Y:S01]  /*64e0*/  IMAD R69, R0, UR39, R69 ;  /* 0x0000002700457c24 */ /* 0x000fe2000f8e0245 */
[----:B------:R-:W-:Y:S01]  /*64f0*/  PRMT R119, R79, 0x8880, RZ ;  /* 0x000088804f777816 */ /* 0x000fe200000000ff */
[----:B--2---:R-:W-:Y:S01]  /*6500*/  IMAD R56, R74, R56, RZ ;  /* 0x000000384a387224 */ /* 0x004fe200078e02ff */
[----:B------:R-:W-:Y:S01]  /*6510*/  SHF.R.S32.HI R0, RZ, 0x18, R121 ;  /* 0x00000018ff007819 */ /* 0x000fe20000011479 */
[----:B------:R-:W-:Y:S01]  /*6520*/  IMAD.SHL.U32 R120, R78, 0x100, RZ ;  /* 0x000001004e787824 */ /* 0x000fe200078e00ff */
[----:B------:R-:W-:Y:S01]  /*6530*/  SHF.R.S32.HI R20, RZ, 0x18, R78 ;  /* 0x00000018ff147819 */ /* 0x000fe2000001144e */
[----:B------:R-:W-:Y:S01]  /*6540*/  IMAD R70, R15, UR39, R70 ;  /* 0x000000270f467c24 */ /* 0x000fe2000f8e0246 */
[C---:B------:R-:W-:Y:S01]  /*6550*/  SHF.L.U32 R117, R79.reuse, 0x10, RZ ;  /* 0x000000104f757819 */ /* 0x040fe200000006ff */
[----:B------:R-:W-:Y:S01]  /*6560*/  IMAD.MOV.U32 R3, RZ, RZ, R122 ;  /* 0x000000ffff037224 */ /* 0x000fe200078e007a */
[----:B------:R-:W-:Y:S01]  /*6570*/  SHF.L.U32 R115, R79, 0x8, RZ ;  /* 0x000000084f737819 */ /* 0x000fe200000006ff */
[----:B------:R-:W-:Y:S01]  /*6580*/  IMAD R71, R14, UR39, R71 ;  /* 0x000000270e477c24 */ /* 0x000fe2000f8e0247 */
[----:B------:R-:W-:Y:S01]  /*6590*/  MOV R13, R119 ;  /* 0x00000077000d7202 */ /* 0x000fe20000000f00 */
[----:B------:R-:W-:Y:S01]  /*65a0*/  IMAD R57, R74, R57, RZ ;  /* 0x000000394a397224 */ /* 0x000fe200078e02ff */
[----:B------:R-:W-:Y:S01]  /*65b0*/  PRMT R118, R80, 0x8880, RZ ;  /* 0x0000888050767816 */ /* 0x000fe200000000ff */
[----:B------:R-:W-:Y:S01]  /*65c0*/  IMAD R56, R3, UR39, R56 ;  /* 0x0000002703387c24 */ /* 0x000fe2000f8e0238 */
[----:B------:R-:W-:Y:S01]  /*65d0*/  SHF.R.S32.HI R3, RZ, 0x18, R120 ;  /* 0x00000018ff037819 */ /* 0x000fe20000011478 */
[C---:B------:R-:W-:Y:S01]  /*65e0*/  IMAD R58, R74.reuse, R58, RZ ;  /* 0x0000003a4a3a7224 */ /* 0x040fe200078e02ff */
[----:B------:R-:W-:Y:S01]  /*65f0*/  SHF.R.S32.HI R15, RZ, 0x18, R115 ;  /* 0x00000018ff0f7819 */ /* 0x000fe20000011473 */
[----:B------:R-:W-:Y:S01]  /*6600*/  IMAD R59, R74, R59, RZ ;  /* 0x0000003b4a3b7224 */ /* 0x000fe200078e02ff */
[----:B------:R-:W-:Y:S01]  /*6610*/  SHF.R.S32.HI R78, RZ, 0x18, R79 ;  /* 0x00000018ff4e7819 */ /* 0x000fe2000001144f */
[----:B------:R-:W-:Y:S01]  /*6620*/  IMAD R57, R0, UR39, R57 ;  /* 0x0000002700397c24 */ /* 0x000fe2000f8e0239 */
[----:B------:R-:W-:Y:S01]  /*6630*/  SHF.R.S32.HI R0, RZ, 0x18, R117 ;  /* 0x00000018ff007819 */ /* 0x000fe20000011475 */
[----:B------:R-:W-:Y:S01]  /*6640*/  IMAD R60, R74, R60, RZ ;  /* 0x0000003c4a3c7224 */ /* 0x000fe200078e02ff */
[C---:B------:R-:W-:Y:S01]  /*6650*/  SHF.L.U32 R116, R80.reuse, 0x10, RZ ;  /* 0x0000001050747819 */ /* 0x040fe200000006ff */
[----:B------:R-:W-:Y:S01]  /*6660*/  IMAD R58, R3, UR39, R58 ;  /* 0x00000027033a7c24 */ /* 0x000fe2000f8e023a */
[----:B------:R-:W-:Y:S01]  /*6670*/  SHF.L.U32 R114, R80, 0x8, RZ ;  /* 0x0000000850727819 */ /* 0x000fe200000006ff */
[----:B------:R-:W-:Y:S01]  /*6680*/  IMAD R61, R74, R61, RZ ;  /* 0x0000003d4a3d7224 */ /* 0x000fe200078e02ff */
[----:B------:R-:W-:Y:S01]  /*6690*/  MOV R3, R118 ;  /* 0x0000007600037202 */ /* 0x000fe20000000f00 */
        /* <DEDUP_REMOVED lines=9> */
[----:B------:R-:W-:Y:S01]  /*6730*/  SHF.R.S32.HI R0, RZ, 0x18, R116 ;  /* 0x00000018ff007819 */ /* 0x000fe20000011474 */
[----:B------:R-:W-:Y:S01]  /*6740*/  IMAD R48, R74, R48, RZ ;  /* 0x000000304a307224 */ /* 0x000fe200078e02ff */
[----:B------:R-:W-:Y:S01]  /*6750*/  PRMT R113, R84, 0x8880, RZ ;  /* 0x0000888054717816 */ /* 0x000fe200000000ff */
[----:B------:R-:W-:Y:S01]  /*6760*/  IMAD R62, R15, UR39, R62 ;  /* 0x000000270f3e7c24 */ /* 0x000fe2000f8e023e */
[----:B------:R-:W-:Y:S01]  /*6770*/  SHF.R.S32.HI R82, RZ, 0x18, R81 ;  /* 0x00000018ff527819 */ /* 0x000fe20000011451 */
[----:B------:R-:W-:Y:S01]  /*6780*/  IMAD R49, R74, R49, RZ ;  /* 0x000000314a317224 */ /* 0x000fe200078e02ff */
[----:B------:R-:W-:Y:S01]  /*6790*/  SHF.L.U32 R112, R84, 0x10, RZ ;  /* 0x0000001054707819 */ /* 0x000fe200000006ff */
[----:B------:R-:W-:Y:S01]  /*67a0*/  IMAD R63, R78, UR39, R63 ;  /* 0x000000274e3f7c24 */ /* 0x000fe2000f8e023f */
[----:B------:R-:W-:Y:S01]  /*67b0*/  SHF.L.U32 R110, R84, 0x8, RZ ;  /* 0x00000008546e7819 */ /* 0x000fe200000006ff */
[C---:B------:R-:W-:Y:S01]  /*67c0*/  IMAD R50, R74.reuse, R50, RZ ;  /* 0x000000324a327224 */ /* 0x040fe200078e02ff */
[----:B------:R-:W-:Y:S01]  /*67d0*/  PRMT R102, R85, 0x8880, RZ ;  /* 0x0000888055667816 */ /* 0x000fe200000000ff */
[----:B------:R-:W-:Y:S01]  /*67e0*/  IMAD.U32 R108, R81, 0x10000, RZ ;  /* 0x00010000516c7824 */ /* 0x000fe200078e00ff */
[----:B------:R-:W-:Y:S01]  /*67f0*/  SHF.R.S32.HI R84, RZ, 0x18, R84 ;  /* 0x00000018ff547819 */ /* 0x000fe20000011454 */
[----:B------:R-:W-:Y:S01]  /*6800*/  IMAD R48, R3, UR39, R48 ;  /* 0x0000002703307c24 */ /* 0x000fe2000f8e0230 */
[----:B------:R-:W-:Y:S01]  /*6810*/  MOV R3, R109 ;  /* 0x0000006d00037202 */ /* 0x000fe20000000f00 */
[----:B------:R-:W-:Y:S01]  /*6820*/  IMAD R51, R74, R51, RZ ;  /* 0x000000334a337224 */ /* 0x000fe200078e02ff */
[C---:B------:R-:W-:Y:S01]  /*6830*/  SHF.L.U32 R101, R85.reuse, 0x10, RZ ;  /* 0x0000001055657819 */ /* 0x040fe200000006ff */
[----:B------:R-:W-:Y:S01]  /*6840*/  IMAD R49, R0, UR39, R49 ;  /* 0x0000002700317c24 */ /* 0x000fe2000f8e0231 */
[----:B------:R-:W-:Y:S01]  /*6850*/  SHF.R.S32.HI R0, RZ, 0x18, R108 ;  /* 0x00000018ff007819 */ /* 0x000fe2000001146c */
[C---:B------:R-:W-:Y:S01]  /*6860*/  IMAD R52, R74.reuse, R52, RZ ;  /* 0x000000344a347224 */ /* 0x040fe200078e02ff */
        /* <DEDUP_REMOVED lines=10> */
[----:B------:R-:W-:Y:S01]  /*6910*/  MOV R3, R113 ;  /* 0x0000007100037202 */ /* 0x000fe20000000f00 */
[----:B------:R-:W-:Y:S01]  /*6920*/  IMAD R55, R74, R55, RZ ;  /* 0x000000374a377224 */ /* 0x000fe200078e02ff */
[C---:B------:R-:W-:Y:S01]  /*6930*/  PRMT R85, R89.reuse, 0x8880, RZ ;  /* 0x0000888059557816 */ /* 0x040fe200000000ff */
[----:B------:R-:W-:Y:S01]  /*6940*/  IMAD R53, R0, UR39, R53 ;  /* 0x0000002700357c24 */ /* 0x000fe2000f8e0235 */
[----:B------:R-:W-:Y:S01]  /*6950*/  SHF.R.S32.HI R0, RZ, 0x18, R112 ;  /* 0x00000018ff007819 */ /* 0x000fe20000011470 */
[C---:B------:R-:W-:Y:S01]  /*6960*/  IMAD R40, R74.reuse, R40, RZ ;  /* 0x000000284a287224 */ /* 0x040fe200078e02ff */
[----:B------:R-:W-:Y:S01]  /*6970*/  SHF.L.U32 R83, R89, 0x10, RZ ;  /* 0x0000001059537819 */ /* 0x000fe200000006ff */
[----:B------:R-:W-:Y:S01]  /*6980*/  IMAD R54, R13, UR39, R54 ;  /* 0x000000270d367c24 */ /* 0x000fe2000f8e0236 */
[----:B------:R-:W-:Y:S01]  /*6990*/  SHF.R.S32.HI R13, RZ, 0x18, R110 ;  /* 0x00000018ff0d7819 */ /* 0x000fe2000001146e */
[----:B------:R-:W-:Y:S01]  /*69a0*/  IMAD R41, R74, R41, RZ ;  /* 0x000000294a297224 */ /* 0x000fe200078e02ff */
[----:B------:R-:W-:Y:S01]  /*69b0*/  SHF.L.U32 R81, R89, 0x8, RZ ;  /* 0x0000000859517819 */ /* 0x000fe200000006ff */
[----:B------:R-:W-:Y:S01]  /*69c0*/  IMAD R55, R82, UR39, R55 ;  /* 0x0000002752377c24 */ /* 0x000fe2000f8e0237 */
[----:B------:R-:W-:Y:S01]  /*69d0*/  PRMT R98, R92, 0x8880, RZ ;  /* 0x000088805c627816 */ /* 0x000fe200000000ff */
[C---:B------:R-:W-:Y:S01]  /*69e0*/  IMAD R42, R74.reuse, R42, RZ ;  /* 0x0000002a4a2a7224 */ /* 0x040fe200078e02ff */
[----:B------:R-:W-:Y:S01]  /*69f0*/  SHF.R.S32.HI R90, RZ, 0x18, R89 ;  /* 0x00000018ff5a7819 */ /* 0x000fe20000011459 */
[----:B------:R-:W-:Y:S01]  /*6a00*/  IMAD R40, R3, UR39, R40 ;  /* 0x0000002703287c24 */ /* 0x000fe2000f8e0228 */
[----:B------:R-:W-:Y:S01]  /*6a10*/  MOV R3, R102 ;  /* 0x0000006600037202 */ /* 0x000fe20000000f00 */
[----:B------:R-:W-:Y:S01]  /*6a20*/  IMAD R43, R74, R43, RZ ;  /* 0x0000002b4a2b7224 */ /* 0x000fe200078e02ff */
[----:B------:R-:W-:Y:S01]  /*6a30*/  SHF.L.U32 R95, R92, 0x10, RZ ;  /* 0x000000105c5f7819 */ /* 0x000fe200000006ff */
        /* <DEDUP_REMOVED lines=11> */
[----:B------:R-:W-:Y:S01]  /*6af0*/  I2IP.S8.S32.SAT R146, R67, R66, RZ ;  /* 0x0000004243927239 */ /* 0x000fe200000014ff */
[----:B------:R-:W-:Y:S01]  /*6b00*/  IMAD.U32 R104, R88, 0x10000, RZ ;  /* 0x0001000058687824 */ /* 0x000fe200078e00ff */
[----:B------:R-:W-:Y:S01]  /*6b10*/  SHF.R.S32.HI R88, RZ, 0x18, R88 ;  /* 0x00000018ff587819 */ /* 0x000fe20000011458 */
[----:B------:R-:W-:Y:S01]  /*6b20*/  IMAD R44, R3, UR39, R44 ;  /* 0x00000027032c7c24 */ /* 0x000fe2000f8e022c */
[----:B------:R-:W-:Y:S01]  /*6b30*/  I2IP.S8.S32.SAT R147, R71, R70, RZ ;  /* 0x0000004647937239 */ /* 0x000fe200000014ff */
[----:B------:R-:W-:Y:S01]  /*6b40*/  IMAD R47, R74, R47, RZ ;  /* 0x0000002f4a2f7224 */ /* 0x000fe200078e02ff */
[----:B------:R-:W-:Y:S01]  /*6b50*/  I2IP.S8.S32.SAT R148, R59, R58, RZ ;  /* 0x0000003a3b947239 */ /* 0x000fe200000014ff */
[----:B------:R-:W-:Y:S01]  /*6b60*/  IMAD R45, R0, UR39, R45 ;  /* 0x00000027002d7c24 */ /* 0x000fe2000f8e022d */
[----:B------:R-:W-:Y:S01]  /*6b70*/  SHF.R.S32.HI R0, RZ, 0x18, R104 ;  /* 0x00000018ff007819 */ /* 0x000fe20000011468 */
[C---:B------:R-:W-:Y:S01]  /*6b80*/  IMAD R32, R74.reuse, R32, RZ ;  /* 0x000000204a207224 */ /* 0x040fe200078e02ff */
[----:B------:R-:W-:Y:S01]  /*6b90*/  I2IP.S8.S32.SAT R149, R63, R62, RZ ;  /* 0x0000003e3f957239 */ /* 0x000fe200000014ff */
[----:B------:R-:W-:Y:S01]  /*6ba0*/  IMAD R46, R13, UR39, R46 ;  /* 0x000000270d2e7c24 */ /* 0x000fe2000f8e022e */
[----:B------:R-:W-:Y:S01]  /*6bb0*/  SHF.R.S32.HI R13, RZ, 0x18, R103 ;  /* 0x00000018ff0d7819 */ /* 0x000fe20000011467 */
[----:B------:R-:W-:Y:S01]  /*6bc0*/  IMAD.MOV.U32 R3, RZ, RZ, R105 ;  /* 0x000000ffff037224 */ /* 0x000fe200078e0069 */
[----:B------:R-:W-:Y:S01]  /*6bd0*/  SHF.L.U32 R21, R93, 0x8, RZ ;  /* 0x000000085d157819 */ /* 0x000fe200000006ff */
[----:B------:R-:W-:Y:S01]  /*6be0*/  IMAD R33, R74, R33, RZ ;  /* 0x000000214a217224 */ /* 0x000fe200078e02ff */
[----:B------:R-:W-:Y:S01]  /*6bf0*/  I2IP.S8.S32.SAT R146, R65, R64, R146 ;  /* 0x0000004041927239 */ /* 0x000fe20000001492 */
[----:B------:R-:W-:Y:S01]  /*6c00*/  IMAD R47, R86, UR39, R47 ;  /* 0x00000027562f7c24 */ /* 0x000fe2000f8e022f */
[----:B------:R-:W-:Y:S01]  /*6c10*/  I2IP.S8.S32.SAT R147, R69, R68, R147 ;  /* 0x0000004445937239 */ /* 0x000fe20000001493 */
[C---:B------:R-:W-:Y:S01]  /*6c20*/  IMAD R34, R74.reuse, R34, RZ ;  /* 0x000000224a227224 */ /* 0x040fe200078e02ff */
[----:B------:R-:W-:Y:S01]  /*6c30*/  I2IP.S8.S32.SAT R148, R57, R56, R148 ;  /* 0x0000003839947239 */ /* 0x000fe20000001494 */
[----:B------:R-:W-:Y:S01]  /*6c40*/  IMAD R32, R3, UR39, R32 ;  /* 0x0000002703207c24 */ /* 0x000fe2000f8e0220 */
[----:B------:R-:W-:Y:S01]  /*6c50*/  MOV R3, R85 ;  /* 0x0000005500037202 */ /* 0x000fe20000000f00 */
[----:B------:R-:W-:Y:S01]  /*6c60*/  IMAD R35, R74, R35, RZ ;  /* 0x000000234a237224 */ /* 0x000fe200078e02ff */
[----:B------:R-:W-:Y:S01]  /*6c70*/  I2IP.S8.S32.SAT R149, R61, R60, R149 ;  /* 0x0000003c3d957239 */ /* 0x000fe20000001495 */
[----:B------:R-:W-:Y:S01]  /*6c80*/  IMAD R33, R0, UR39, R33 ;  /* 0x0000002700217c24 */ /* 0x000fe2000f8e0221 */
[----:B------:R-:W-:Y:S01]  /*6c90*/  SHF.R.S32.HI R0, RZ, 0x18, R83 ;  /* 0x00000018ff007819 */ /* 0x000fe20000011453 */
[----:B------:R-:W-:Y:S01]  /*6ca0*/  IMAD R36, R74, R36, RZ ;  /* 0x000000244a247224 */ /* 0x000fe200078e02ff */
[----:B------:R-:W-:Y:S01]  /*6cb0*/  PRMT R111, R96, 0x8880, RZ ;  /* 0x00008880606f7816 */ /* 0x000fe200000000ff */
[----:B------:R-:W-:Y:S01]  /*6cc0*/  IMAD R34, R13, UR39, R34 ;  /* 0x000000270d227c24 */ /* 0x000fe2000f8e0222 */
[----:B------:R-:W-:Y:S01]  /*6cd0*/  SHF.R.S32.HI R13, RZ, 0x18, R81 ;  /* 0x00000018ff0d7819 */ /* 0x000fe20000011451 */
[----:B------:R-:W-:Y:S01]  /*6ce0*/  IMAD R37, R74, R37, RZ ;  /* 0x000000254a257224 */ /* 0x000fe200078e02ff */
[----:B------:R-:W-:Y:S01]  /*6cf0*/  SHF.R.S32.HI R94, RZ, 0x18, R93 ;  /* 0x00000018ff5e7819 */ /* 0x000fe2000001145d */
[----:B------:R-:W-:Y:S01]  /*6d00*/  IMAD R35, R88, UR39, R35 ;  /* 0x0000002758237c24 */ /* 0x000fe2000f8e0223 */
[----:B------:R-:W-:Y:S01]  /*6d10*/  SHF.L.U32 R107, R96, 0x10, RZ ;  /* 0x00000010606b7819 */ /* 0x000fe200000006ff */
[----:B------:R-:W-:Y:S01]  /*6d20*/  IMAD R38, R74, R38, RZ ;  /* 0x000000264a267224 */ /* 0x000fe200078e02ff */
[----:B------:R-:W-:Y:S01]  /*6d30*/  SHF.L.U32 R100, R96, 0x8, RZ ;  /* 0x0000000860647819 */ /* 0x000fe200000006ff */
[----:B------:R-:W-:Y:S01]  /*6d40*/  IMAD R36, R3, UR39, R36 ;  /* 0x0000002703247c24 */ /* 0x000fe2000f8e0224 */
[----:B------:R-:W-:Y:S01]  /*6d50*/  MOV R3, R98 ;  /* 0x0000006200037202 */ /* 0x000fe20000000f00 */
[----:B------:R-:W-:Y:S01]  /*6d60*/  IMAD R39, R74, R39, RZ ;  /* 0x000000274a277224 */ /* 0x000fe200078e02ff */
[----:B------:R-:W-:Y:S01]  /*6d70*/  SHF.R.S32.HI R12, RZ, 0x18, R96 ;  /* 0x00000018ff0c7819 */ /* 0x000fe20000011460 */
        /* <DEDUP_REMOVED lines=9> */
[----:B------:R-:W-:Y:S01]  /*6e10*/  SHF.R.S32.HI R14, RZ, 0x18, R97 ;  /* 0x00000018ff0e7819 */ /* 0x000fe20000011461 */
[C---:B------:R-:W-:Y:S01]  /*6e20*/  IMAD R26, R74.reuse, R26, RZ ;  /* 0x0000001a4a1a7224 */ /* 0x040fe200078e02ff */
[----:B------:R-:W-:Y:S01]  /*6e30*/  SHF.R.S32.HI R15, RZ, 0x18, R87 ;  /* 0x00000018ff0f7819 */ /* 0x000fe20000011457 */
[----:B------:R-:W-:Y:S01]  /*6e40*/  IMAD.U32 R77, R93, 0x10000, RZ ;  /* 0x000100005d4d7824 */ /* 0x000fe200078e00ff */
[----:B------:R-:W-:Y:S01]  /*6e50*/  PRMT R93, R97, 0x8880, RZ ;  /* 0x00008880615d7816 */ /* 0x000fe200000000ff */
[----:B------:R-:W-:Y:S01]  /*6e60*/  IMAD R24, R3, UR39, R24 ;  /* 0x0000002703187c24 */ /* 0x000fe2000f8e0218 */
[----:B------:R-:W-:Y:S01]  /*6e70*/  MOV R3, R79 ;  /* 0x0000004f00037202 */ /* 0x000fe20000000f00 */
[----:B------:R-:W-:Y:S01]  /*6e80*/  IMAD R27, R74, R27, RZ ;  /* 0x0000001b4a1b7224 */ /* 0x000fe200078e02ff */
[----:B------:R-:W-:Y:S01]  /*6e90*/  LDTM.16dp32bit_t0_t15.x8 R4, tmem[UR4+0x60] ;  /* 0x00006004000479ee */ /* 0x000fe20008980000 */
[----:B------:R-:W1:Y:S01]  /*6ea0*/  LDTM.16dp32bit_t16_t31.x8 R4, tmem[UR4+0x68] ;  /* 0x00006804000479ee */ /* 0x000e6200089a0000 */
[----:B------:R-:W-:Y:S01]  /*6eb0*/  UPRMT UR5, UR37, 0x654, UR5 ;  /* 0x0000065425057896 */ /* 0x000fe20008000005 */
[----:B------:R-:W-:Y:S01]  /*6ec0*/  IMAD R25, R0, UR39, R25 ;  /* 0x0000002700197c24 */ /* 0x000fe2000f8e0219 */
[----:B------:R-:W-:Y:S01]  /*6ed0*/  SHF.R.S32.HI R0, RZ, 0x18, R77 ;  /* 0x00000018ff007819 */ /* 0x000fe2000001144d */
[C---:B------:R-:W-:Y:S01]  /*6ee0*/  IMAD R28, R74.reuse, R28, RZ ;  /* 0x0000001c4a1c7224 */ /* 0x040fe200078e02ff */
[----:B------:R-:W-:Y:S01]  /*6ef0*/  NOP ;  /* 0x0000000000007918 */ /* 0x000fe20000000000 */
[----:B------:R-:W-:Y:S01]  /*6f00*/  IMAD R26, R13, UR39, R26 ;  /* 0x000000270d1a7c24 */ /* 0x000fe2000f8e021a */
[----:B------:R-:W-:Y:S01]  /*6f10*/  SHF.R.S32.HI R13, RZ, 0x18, R21 ;  /* 0x00000018ff0d7819 */ /* 0x000fe20000011415 */
[----:B------:R-:W-:Y:S01]  /*6f20*/  IMAD R29, R74, R29, RZ ;  /* 0x0000001d4a1d7224 */ /* 0x000fe200078e02ff */
[----:B------:R-:W-:Y:S01]  /*6f30*/  I2IP.S8.S32.SAT R150, R35, R34, RZ ;  /* 0x0000002223967239 */ /* 0x000fe200000014ff */
[----:B------:R-:W-:Y:S01]  /*6f40*/  IMAD R27, R92, UR39, R27 ;  /* 0x000000275c1b7c24 */ /* 0x000fe2000f8e021b */
[----:B-1----:R-:W-:Y:S01]  /*6f50*/  SYNCS.ARRIVE.TRANS64.RED.A1T0 RZ, [UR5], RZ ;  /* 0x000000ffffff79a7 */ /* 0x002fe20008100405 */
[----:B------:R1:W-:Y:S01]  /*6f60*/  STS.64 [R137+UR44+0x1d80], R146 ;  /* 0x001d809289007988 */ /* 0x0003e20008000a2c */
[----:B------:R-:W-:Y:S01]  /*6f70*/  IMAD R28, R3, UR39, R28 ;  /* 0x00000027031c7c24 */ /* 0x000fe2000f8e021c */
[----:B------:R-:W-:Y:S01]  /*6f80*/  I2IP.S8.S32.SAT R150, R33, R32, R150 ;  /* 0x0000002021967239 */ /* 0x000fe20000001496 */
[----:B------:R-:W-:Y:S01]  /*6f90*/  IMAD R30, R74, R30, RZ ;  /* 0x0000001e4a1e7224 */ /* 0x000fe200078e02ff */
[----:B------:R-:W-:Y:S01]  /*6fa0*/  I2IP.S8.S32.SAT R151, R39, R38, RZ ;  /* 0x0000002627977239 */ /* 0x000fe200000014ff */
[----:B------:R-:W-:Y:S01]  /*6fb0*/  IMAD R29, R0, UR39, R29 ;  /* 0x00000027001d7c24 */ /* 0x000fe2000f8e021d */
[----:B------:R2:W-:Y:S01]  /*6fc0*/  STS.64 [R137+UR44+0x2180], R148 ;  /* 0x0021809489007988 */ /* 0x0005e20008000a2c */
[----:B------:R-:W-:Y:S01]  /*6fd0*/  MOV R3, R111 ;  /* 0x0000006f00037202 */ /* 0x000fe20000000f00 */
[C---:B------:R-:W-:Y:S01]  /*6fe0*/  IMAD R31, R74.reuse, R31, RZ ;  /* 0x0000001f4a1f7224 */ /* 0x040fe200078e02ff */
[----:B------:R-:W-:Y:S01]  /*6ff0*/  SHF.R.S32.HI R0, RZ, 0x18, R107 ;  /* 0x00000018ff007819 */ /* 0x000fe2000001146b */
[----:B------:R-:W-:Y:S01]  /*7000*/  IMAD R30, R13, UR39, R30 ;  /* 0x000000270d1e7c24 */ /* 0x000fe2000f8e021e */
[----:B------:R-:W-:Y:S01]  /*7010*/  MOV R13, R93 ;  /* 0x0000005d000d7202 */ /* 0x000fe20000000f00 */
[----:B------:R-:W-:Y:S01]  /*7020*/  IMAD R4, R74, R4, RZ ;  /* 0x000000044a047224 */ /* 0x000fe200078e02ff */
[----:B------:R-:W-:Y:S01]  /*7030*/  I2IP.S8.S32.SAT R152, R27, R26, RZ ;  /* 0x0000001a1b987239 */ /* 0x000fe200000014ff */
[----:B------:R-:W-:Y:S01]  /*7040*/  IMAD R31, R94, UR39, R31 ;  /* 0x000000275e1f7c24 */ /* 0x000fe2000f8e021f */
[----:B------:R-:W-:Y:S01]  /*7050*/  I2IP.S8.S32.SAT R151, R37, R36, R151 ;  /* 0x0000002425977239 */ /* 0x000fe20000001497 */
[----:B------:R-:W-:Y:S01]  /*7060*/  IMAD R4, R3, UR39, R4 ;  /* 0x0000002703047c24 */ /* 0x000fe2000f8e0204 */
[----:B------:R-:W-:Y:S01]  /*7070*/  SHF.R.S32.HI R3, RZ, 0x18, R100 ;  /* 0x00000018ff037819 */ /* 0x000fe20000011464 */
[C---:B------:R-:W-:Y:S01]  /*7080*/  IMAD R5, R74.reuse, R5, RZ ;  /* 0x000000054a057224 */ /* 0x040fe200078e02ff */
[----:B------:R-:W-:Y:S01]  /*7090*/  I2IP.S8.S32.SAT R154, R31, R30, RZ ;  /* 0x0000001e1f9a7239 */ /* 0x000fe200000014ff */
[----:B------:R4:W-:Y:S01]  /*70a0*/  STS.64 [R137+UR44+0x2d80], R150 ;  /* 0x002d809689007988 */ /* 0x0009e20008000a2c */
[----:B------:R-:W-:Y:S01]  /*70b0*/  IMAD R6, R74, R6, RZ ;  /* 0x000000064a067224 */ /* 0x000fe200078e02ff */
[----:B------:R-:W-:Y:S01]  /*70c0*/  I2IP.S8.S32.SAT R152, R25, R24, R152 ;  /* 0x0000001819987239 */ /* 0x000fe20000001498 */
[----:B------:R-:W-:Y:S01]  /*70d0*/  IMAD R5, R0, UR39, R5 ;  /* 0x0000002700057c24 */ /* 0x000fe2000f8e0205 */
[----:B------:R-:W-:Y:S01]  /*70e0*/  SHF.R.S32.HI R0, RZ, 0x18, R91 ;  /* 0x00000018ff007819 */ /* 0x000fe2000001145b */
[C---:B------:R-:W-:Y:S01]  /*70f0*/  IMAD R7, R74.reuse, R7, RZ ;  /* 0x000000074a077224 */ /* 0x040fe200078e02ff */
[----:B------:R-:W-:Y:S01]  /*7100*/  I2IP.S8.S32.SAT R153, R29, R28, R154 ;  /* 0x0000001c1d997239 */ /* 0x000fe2000000149a */
[C---:B------:R-:W-:Y:S01]  /*7110*/  IMAD R8, R74.reuse, R8, RZ ;  /* 0x000000084a087224 */ /* 0x040fe200078e02ff */
[----:B-1----:R-:W-:Y:S01]  /*7120*/  I2IP.S8.S32.SAT R146, R51, R50, RZ ;  /* 0x0000003233927239 */ /* 0x002fe200000014ff */
[----:B------:R-:W-:Y:S01]  /*7130*/  IMAD R6, R3, UR39, R6 ;  /* 0x0000002703067c24 */ /* 0x000fe2000f8e0206 */
[----:B------:R-:W-:Y:S01]  /*7140*/  I2IP.S8.S32.SAT R147, R55, R54, RZ ;  /* 0x0000003637937239 */ /* 0x000fe200000014ff */
[----:B------:R4:W-:Y:S01]  /*7150*/  STS.64 [R137+UR44+0x3180], R152 ;  /* 0x0031809889007988 */ /* 0x0009e20008000a2c */
[----:B------:R-:W-:Y:S01]  /*7160*/  IMAD R9, R74, R9, RZ ;  /* 0x000000094a097224 */ /* 0x000fe200078e02ff */
[----:B--2---:R-:W-:Y:S01]  /*7170*/  I2IP.S8.S32.SAT R148, R43, R42, RZ ;  /* 0x0000002a2b947239 */ /* 0x004fe200000014ff */
[----:B------:R-:W-:Y:S01]  /*7180*/  IMAD R7, R12, UR39, R7 ;  /* 0x000000270c077c24 */ /* 0x000fe2000f8e0207 */
[----:B------:R-:W-:Y:S01]  /*7190*/  I2IP.S8.S32.SAT R149, R47, R46, RZ ;  /* 0x0000002e2f957239 */ /* 0x000fe200000014ff */
[----:B------:R-:W-:Y:S01]  /*71a0*/  IMAD R8, R13, UR39, R8 ;  /* 0x000000270d087c24 */ /* 0x000fe2000f8e0208 */
[----:B------:R-:W-:Y:S01]  /*71b0*/  I2IP.S8.S32.SAT R146, R49, R48, R146 ;  /* 0x0000003031927239 */ /* 0x000fe20000001492 */
[----:B------:R-:W-:Y:S01]  /*71c0*/  IMAD R10, R74, R10, RZ ;  /* 0x0000000a4a0a7224 */ /* 0x000fe200078e02ff */
[----:B------:R-:W-:Y:S01]  /*71d0*/  I2IP.S8.S32.SAT R156, R7, R6, RZ ;  /* 0x00000006079c7239 */ /* 0x000fe200000014ff */
[----:B------:R-:W-:Y:S01]  /*71e0*/  IMAD R9, R0, UR39, R9 ;  /* 0x0000002700097c24 */ /* 0x000fe2000f8e0209 */
[----:B------:R-:W-:Y:S01]  /*71f0*/  I2IP.S8.S32.SAT R147, R53, R52, R147 ;  /* 0x0000003435937239 */ /* 0x000fe20000001493 */
[----:B------:R-:W-:Y:S01]  /*7200*/  IMAD R11, R74, R11, RZ ;  /* 0x0000000b4a0b7224 */ /* 0x000fe200078e02ff */
[----:B------:R-:W-:Y:S01]  /*7210*/  I2IP.S8.S32.SAT R148, R41, R40, R148 ;  /* 0x0000002829947239 */ /* 0x000fe20000001494 */
[----:B------:R-:W-:Y:S01]  /*7220*/  IMAD R10, R15, UR39, R10 ;  /* 0x000000270f0a7c24 */ /* 0x000fe2000f8e020a */
[----:B------:R-:W-:Y:S01]  /*7230*/  I2IP.S8.S32.SAT R149, R45, R44, R149 ;  /* 0x0000002c2d957239 */ /* 0x000fe20000001495 */
[----:B------:R4:W-:Y:S01]  /*7240*/  STS.64 [R137+UR44+0x2580], R146 ;  /* 0x0025809289007988 */ /* 0x0009e20008000a2c */
[----:B------:R-:W-:Y:S01]  /*7250*/  IMAD R11, R14, UR39, R11 ;  /* 0x000000270e0b7c24 */ /* 0x000fe2000f8e020b */
[----:B------:R-:W-:Y:S01]  /*7260*/  I2IP.S8.S32.SAT R154, R5, R4, R156 ;  /* 0x00000004059a7239 */ /* 0x000fe2000000149c */
[----:B------:R-:W-:Y:S01]  /*7270*/  UIADD3 UR32, UPT, UPT, UR38, 0x1, URZ ;  /* 0x0000000126207890 */ /* 0x000fe2000fffe0ff */
[----:B------:R-:W-:Y:S02]  /*7280*/  BSSY.RECONVERGENT B0, `(.L_x_99) ;  /* 0x0000036000007945 */ /* 0x000fe40003800200 */
[----:B------:R4:W-:Y:S01]  /*7290*/  STS.64 [R137+UR44+0x2980], R148 ;  /* 0x0029809489007988 */ /* 0x0009e20008000a2c */
[----:B------:R-:W-:Y:S04]  /*72a0*/  I2IP.S8.S32.SAT R157, R11, R10, RZ ;  /* 0x0000000a0b9d7239 */ /* 0x000fe800000014ff */
[----:B------:R-:W-:Y:S05]  /*72b0*/  I2IP.S8.S32.SAT R155, R9, R8, R157 ;  /* 0x00000008099b7239 */ /* 0x000fea000000149d */
[----:B------:R4:W-:Y:S01]  /*72c0*/  STS.64 [R137+UR44+0x3580], R154 ;  /* 0x0035809a89007988 */ /* 0x0009e20008000a2c */
[----:B------:R-:W-:Y:S01]  /*72d0*/  @!PT LDS RZ, [RZ] ;  /* 0x00000000fffff984 */ /* 0x000fe20000000800 */
[----:B------:R-:W-:Y:S01]  /*72e0*/  @!PT LDS RZ, [RZ] ;  /* 0x00000000fffff984 */ /* 0x000fe20000000800 */
[----:B------:R-:W-:Y:S01]  /*72f0*/  @!PT LDS RZ, [RZ] ;  /* 0x00000000fffff984 */ /* 0x000fe20000000800 */
[----:B------:R-:W-:Y:S01]  /*7300*/  @!PT LDS RZ, [RZ] ;  /* 0x00000000fffff984 */ /* 0x000fe20000000800 */
[----:B------:R1:W-:Y:S06]  /*7310*/  MEMBAR.ALL.CTA ;  /* 0x0000000000007992 */ /* 0x0003ec0000008000 */
[----:B-1----:R-:W1:Y:S02]  /*7320*/  FENCE.VIEW.ASYNC.S ;  /* 0x00000000000073c6 */ /* 0x002e640000000000 */
[----:B-1----:R-:W-:Y:S06]  /*7330*/  BAR.SYNC.DEFER_BLOCKING 0x1, 0x80 ;  /* 0x0042000000007b1d */ /* 0x002fec0000010000 */
[----:B------:R-:W-:Y:S05]  /*7340*/  @P0 BRA `(.L_x_100) ;  /* 0x0000000000a40947 */ /* 0x000fea0003800000 */
[----:B------:R-:W-:Y:S01]  /*7350*/  R2UR UR18, R133 ;  /* 0x00000000851272ca */ /* 0x000fe200000e0000 */
[----:B------:R-:W-:Y:S01]  /*7360*/  UIADD3 UR34, UP0, UPT, UR48, 0x680, URZ ;  /* 0x0000068030227890 */ /* 0x000fe2000ff1e0ff */
[----:B------:R-:W-:Y:S01]  /*7370*/  R2UR UR17, R131 ;  /* 0x00000000831172ca */ /* 0x000fe200000e0000 */
[----:B------:R-:W-:Y:S02]  /*7380*/  UIADD3 UR16, UPT, UPT, UR44, 0x1d80, URZ ;  /* 0x00001d802c107890 */ /* 0x000fe4000fffe0ff */
[----:B------:R-:W-:Y:S01]  /*7390*/  UIADD3.X UR35, UPT, UPT, URZ, UR49, URZ, UP0, !UPT ;  /* 0x00000031ff237290 */ /* 0x000fe200087fe4ff */
[----:B------:R-:W-:Y:S01]  /*73a0*/  UMOV UR19, UR36 ;  /* 0x0000002400137c82 */ /* 0x000fe20008000000 */
[----:B------:R-:W-:Y:S01]  /*73b0*/  UIADD3 UR12, UPT, UPT, UR44, 0x2180, URZ ;  /* 0x000021802c0c7890 */ /* 0x000fe2000fffe0ff */
[----:B------:R-:W-:Y:S01]  /*73c0*/  UMOV UR15, UR36 ;  /* 0x00000024000f7c82 */ /* 0x000fe20008000000 */
[----:B------:R-:W-:Y:S04]  /*73d0*/  UIADD3 UR8, UPT, UPT, UR44, 0x2580, URZ ;  /* 0x000025802c087890 */ /* 0x000fe8000fffe0ff */
[----:B------:R-:W-:Y:S02]  /*73e0*/  USHF.L.U32 UR18, UR18, 0x6, URZ ;  /* 0x0000000612127899 */ /* 0x000fe400080006ff */
[----:B------:R-:W-:Y:S01]  /*73f0*/  UIMAD UR17, UR17, 0x70, URZ ;  /* 0x00000070111178a4 */ /* 0x000fe2000f8e02ff */
[----:B------:R-:W-:Y:S01]  /*7400*/  UMOV UR11, UR36 ;  /* 0x00000024000b7c82 */ /* 0x000fe20008000000 */
[----:B------:R-:W-:Y:S02]  /*7410*/  UIADD3 UR4, UPT, UPT, UR44, 0x2980, URZ ;  /* 0x000029802c047890 */ /* 0x000fe4000fffe0ff */
[----:B------:R-:W-:Y:S01]  /*7420*/  UIADD3 UR13, UPT, UPT, UR17, 0x10, URZ ;  /* 0x00000010110d7890 */ /* 0x000fe2000fffe0ff */
[----:B------:R-:W-:Y:S01]  /*7430*/  UMOV UR14, UR18 ;  /* 0x00000012000e7c82 */ /* 0x000fe20008000000 */
[----:B------:R-:W-:Y:S03]  /*7440*/  UIADD3 UR9, UPT, UPT, UR17, 0x20, URZ ;  /* 0x0000002011097890 */ /* 0x000fe6000fffe0ff */
[----:B------:R1:W-:Y:S01]  /*7450*/  UTMASTG.3D [UR16], [UR34] ;  /* 0x00000010220073b5 */ /* 0x0003e20008010000 */
[----:B------:R-:W-:Y:S01]  /*7460*/  UMOV UR10, UR18 ;  /* 0x00000012000a7c82 */ /* 0x000fe20008000000 */
[----:B------:R-:W-:Y:S01]  /*7470*/  UIADD3 UR5, UPT, UPT, UR17, 0x30, URZ ;  /* 0x0000003011057890 */ /* 0x000fe2000fffe0ff */
[----:B------:R-:W-:Y:S01]  /*7480*/  UMOV UR7, UR36 ;  /* 0x0000002400077c82 */ /* 0x000fe20008000000 */
[----:B------:R-:W-:Y:S01]  /*7490*/  UMOV UR6, UR18 ;  /* 0x0000001200067c82 */ /* 0x000fe20008000000 */
[----:B------:R-:W-:Y:S01]  /*74a0*/  UIADD3 UR20, UPT, UPT, UR44, 0x2d80, URZ ;  /* 0x00002d802c147890 */ /* 0x000fe2000fffe0ff */
[----:B------:R1:W-:Y:S01]  /*74b0*/  UTMASTG.3D [UR12], [UR34] ;  /* 0x0000000c220073b5 */ /* 0x0003e20008010000 */
[----:B------:R-:W-:Y:S01]  /*74c0*/  UIADD3 UR21, UPT, UPT, UR17, 0x40, URZ ;  /* 0x0000004011157890 */ /* 0x000fe2000fffe0ff */
[----:B------:R-:W-:Y:S01]  /*74d0*/  UMOV UR23, UR36 ;  /* 0x0000002400177c82 */ /* 0x000fe20008000000 */
[----:B------:R-:W-:Y:S01]  /*74e0*/  UMOV UR22, UR18 ;  /* 0x0000001200167c82 */ /* 0x000fe20008000000 */
[----:B------:R-:W-:Y:S02]  /*74f0*/  UIADD3 UR24, UPT, UPT, UR44, 0x3180, URZ ;  /* 0x000031802c187890 */ /* 0x000fe4000fffe0ff */
[----:B------:R-:W-:Y:S01]  /*7500*/  UIADD3 UR25, UPT, UPT, UR17, 0x50, URZ ;  /* 0x0000005011197890 */ /* 0x000fe2000fffe0ff */
[----:B------:R1:W-:Y:S01]  /*7510*/  UTMASTG.3D [UR8], [UR34] ;  /* 0x00000008220073b5 */ /* 0x0003e20008010000 */
[----:B------:R-:W-:Y:S01]  /*7520*/  UMOV UR27, UR36 ;  /* 0x00000024001b7c82 */ /* 0x000fe20008000000 */
[----:B------:R-:W-:Y:S01]  /*7530*/  UMOV UR26, UR18 ;  /* 0x00000012001a7c82 */ /* 0x000fe20008000000 */
[----:B------:R-:W-:Y:S02]  /*7540*/  UIADD3 UR28, UPT, UPT, UR44, 0x3580, URZ ;  /* 0x000035802c1c7890 */ /* 0x000fe4000fffe0ff */
[----:B------:R-:W-:Y:S01]  /*7550*/  UIADD3 UR29, UPT, UPT, UR17, 0x60, URZ ;  /* 0x00000060111d7890 */ /* 0x000fe2000fffe0ff */
[----:B------:R-:W-:Y:S01]  /*7560*/  UMOV UR31, UR36 ;  /* 0x00000024001f7c82 */ /* 0x000fe20008000000 */
[----:B------:R1:W-:Y:S01]  /*7570*/  UTMASTG.3D [UR4], [UR34] ;  /* 0x00000004220073b5 */ /* 0x0003e20008010000 */
[----:B------:R-:W-:Y:S01]  /*7580*/  UMOV UR30, UR18 ;  /* 0x00000012001e7c82 */ /* 0x000fe20008000000 */
[----:B------:R1:W-:Y:S01]  /*7590*/  UTMASTG.3D [UR20], [UR34] ;  /* 0x00000014220073b5 */ /* 0x0003e20008010000 */
[----:B------:R1:W-:Y:S04]  /*75a0*/  UTMASTG.3D [UR24], [UR34] ;  /* 0x00000018220073b5 */ /* 0x0003e80008010000 */
[----:B------:R1:W-:Y:S01]  /*75b0*/  UTMASTG.3D [UR28], [UR34] ;  /* 0x0000001c220073b5 */ /* 0x0003e20008010000 */
[----:B------:R0:W-:Y:S01]  /*75c0*/  UTMACMDFLUSH ;  /* 0x00000000000079b7 */ /* 0x0001e20000000000 */
[----:B-1----:R-:W-:Y:S04]  /*75d0*/  DEPBAR.LE SB0, 0x0 ;  /* 0x000080000000791a */ /* 0x002fe80000000000 */
.L_x_100:
[----:B------:R-:W-:Y:S05]  /*75e0*/  BSYNC.RECONVERGENT B0 ;  /* 0x0000000000007941 */ /* 0x000fea0003800200 */
.L_x_99:
[----:B------:R-:W-:Y:S01]  /*75f0*/  BAR.SYNC.DEFER_BLOCKING 0x1, 0x80 ;  /* 0x0042000000007b1d */ /* 0x000fe20000010000 */
[----:B------:R-:W-:Y:S01]  /*7600*/  ISETP.NE.AND P1, PT, R144, RZ, PT ;  /* 0x000000ff9000720c */ /* 0x000fe20003f25270 */
[----:B------:R-:W-:Y:S01]  /*7610*/  UISETP.NE.AND UP0, UPT, UR32, 0x4, UPT ;  /* 0x000000042000788c */ /* 0x000fe2000bf05270 */
[----:B------:R-:W-:Y:S01]  /*7620*/  ISETP.NE.AND P0, PT, R145, 0x2, PT ;  /* 0x000000029100780c */ /* 0x000fe20003f05270 */
[----:B------:R-:W-:Y:S02]  /*7630*/  IMAD.IADD R131, R73, 0x1, R123 ;  /* 0x0000000149837824 */ /* 0x000fe400078e027b */
[----:B------:R-:W-:Y:S01]  /*7640*/  USEL UR4, URZ, 0x1, UP0 ;  /* 0x00000001ff047887 */ /* 0x000fe20008000000 */
[----:B------:R-:W-:Y:S01]  /*7650*/  SEL R0, RZ, 0x1, P0 ;  /* 0x00000001ff007807 */ /* 0x000fe20000000000 */
[----:B------:R-:W-:Y:S01]  /*7660*/  USEL UR38, UR32, URZ, UP0 ;  /* 0x000000ff20267287 */ /* 0x000fe20008000000 */
[----:B------:R-:W-:Y:S01]  /*7670*/  SEL R145, R145, RZ, P0 ;  /* 0x000000ff91917207 */ /* 0x000fe20000000000 */
[----:B------:R-:W-:Y:S01]  /*7680*/  IMAD.IADD R133, R75, 0x1, R130 ;  /* 0x000000014b857824 */ /* 0x000fe200078e0282 */
[----:B------:R-:W-:Y:S02]  /*7690*/  LOP3.LUT R141, R141, R0, RZ, 0x3c, !PT ;  /* 0x000000008d8d7212 */ /* 0x000fe400078e3cff */
[----:B------:R-:W-:Y:S02]  /*76a0*/  LOP3.LUT R142, R142, UR4, RZ, 0x3c, !PT ;  /* 0x000000048e8e7c12 */ /* 0x000fe4000f8e3cff */
[----:B------:R-:W-:Y:S01]  /*76b0*/  @P1 R2UR UR36, R139 ;  /* 0x000000008b2412ca */ /* 0x000fe200000e0000 */
[----:B------:R-:W-:Y:S03]  /*76c0*/  @!UPT UIADD3 URZ, UPT, UPT, URZ, URZ, URZ ;  /* 0x000000fffffff290 */ /* 0x000fe6000fffe0ff */
[----:B------:R-:W-:Y:S11]  /*76d0*/  @P1 BRA `(.L_x_101) ;  /* 0xffffffd400701947 */ /* 0x000ff6000383ffff */
[----:B------:R-:W-:Y:S05]  /*76e0*/  EXIT ;  /* 0x000000000000794d */ /* 0x000fea0003800000 */
.L_x_20:
[----:B--2---:R2:W1:Y:S02]  /*76f0*/  SYNCS.PHASECHK.TRANS64.TRYWAIT P0, [R3+URZ+0x120], R2 ;  /* 0x00012002030075a7 */ /* 0x00446400080011ff */
[----:B-1----:R-:W-:Y:S05]  /*7700*/  @!P0 NANOSLEEP.SYNCS 0x989680 ;  /* 0x009896800000895d */ /* 0x002fea0003900000 */
[----:B------:R-:W1:Y:S02]  /*7710*/  @!P0 SYNCS.PHASECHK.TRANS64 P0, [R3+URZ+0x120], R2 ;  /* 0x00012002030085a7 */ /* 0x000e6400080010ff */
[----:B-1----:R-:W-:Y:S05]  /*7720*/  @!P0 BRA `(.L_x_20) ;  /* 0xfffffffc00f08947 */ /* 0x002fea000383ffff */
[----:B------:R-:W-:Y:S05]  /*7730*/  BRA `(.L_x_102) ;  /* 0xffffff9c00bc7947 */ /* 0x000fea000383ffff */
.L_x_23:
[----:B-1----:R-:W-:Y:S07]  /*7740*/  MOV R2, UR33 ;  /* 0x0000002100027c02 */ /* 0x002fee0008000f00 */
.L_x_103:
[----:B-1----:R1:W2:Y:S02]  /*7750*/  SYNCS.PHASECHK.TRANS64.TRYWAIT P0, [R2+URZ+0x48], R5 ;  /* 0x00004805020075a7 */ /* 0x0022a400080011ff */
[----:B--2---:R-:W-:Y:S05]  /*7760*/  @!P0 NANOSLEEP.SYNCS 0x989680 ;  /* 0x009896800000895d */ /* 0x004fea0003900000 */
[----:B------:R-:W2:Y:S02]  /*7770*/  @!P0 SYNCS.PHASECHK.TRANS64 P0, [R2+URZ+0x48], R5 ;  /* 0x00004805020085a7 */ /* 0x000ea400080010ff */
[----:B--2---:R-:W-:Y:S05]  /*7780*/  @!P0 BRA `(.L_x_103) ;  /* 0xfffffffc00f08947 */ /* 0x004fea000383ffff */
[----:B------:R-:W-:Y:S05]  /*7790*/  BRA `(.L_x_22) ;  /* 0xffffffa0000c7947 */ /* 0x000fea000383ffff */
.L_x_29:
[----:B-1----:R-:W-:Y:S07]  /*77a0*/  MOV R2, UR17 ;  /* 0x0000001100027c02 */ /* 0x002fee0008000f00 */
.L_x_104:
[----:B-1----:R1:W2:Y:S02]  /*77b0*/  SYNCS.PHASECHK.TRANS64.TRYWAIT P0, [R2+URZ+0x48], R5 ;  /* 0x00004805020075a7 */ /* 0x0022a400080011ff */
[----:B--2---:R-:W-:Y:S05]  /*77c0*/  @!P0 NANOSLEEP.SYNCS 0x989680 ;  /* 0x009896800000895d */ /* 0x004fea0003900000 */
[----:B------:R-:W2:Y:S02]  /*77d0*/  @!P0 SYNCS.PHASECHK.TRANS64 P0, [R2+URZ+0x48], R5 ;  /* 0x00004805020085a7 */ /* 0x000ea400080010ff */
[----:B--2---:R-:W-:Y:S05]  /*77e0*/  @!P0 BRA `(.L_x_104) ;  /* 0xfffffffc00f08947 */ /* 0x004fea000383ffff */
[----:B------:R-:W-:Y:S05]  /*77f0*/  BRA `(.L_x_28) ;  /* 0xffffffa000b47947 */ /* 0x000fea000383ffff */
.L_x_33:
[----:B-1----:R1:W2:Y:S02]  /*7800*/  SYNCS.PHASECHK.TRANS64.TRYWAIT P0, [R2+URZ+0xb0], R3 ;  /* 0x0000b003020075a7 */ /* 0x0022a400080011ff */
[----:B--2---:R-:W-:Y:S05]  /*7810*/  @!P0 NANOSLEEP.SYNCS 0x989680 ;  /* 0x009896800000895d */ /* 0x004fea0003900000 */
[----:B------:R-:W2:Y:S02]  /*7820*/  @!P0 SYNCS.PHASECHK.TRANS64 P0, [R2+URZ+0xb0], R3 ;  /* 0x0000b003020085a7 */ /* 0x000ea400080010ff */
[----:B--2---:R-:W-:Y:S05]  /*7830*/  @!P0 BRA `(.L_x_33) ;  /* 0xfffffffc00f08947 */ /* 0x004fea000383ffff */
[----:B------:R-:W-:Y:S05]  /*7840*/  BRA `(.L_x_105) ;  /* 0xffffffa400447947 */ /* 0x000fea000383ffff */
.L_x_37:
[----:B----4-:R-:W-:-:S07]  /*7850*/  MOV R0, UR5 ;  /* 0x0000000500007c02 */ /* 0x010fce0008000f00 */
.L_x_106:
[----:B-1----:R1:W2:Y:S02]  /*7860*/  SYNCS.PHASECHK.TRANS64.TRYWAIT P0, [R0+URZ], R3 ;  /* 0x00000003000075a7 */ /* 0x0022a400080011ff */
[----:B--2---:R-:W-:Y:S05]  /*7870*/  @!P0 NANOSLEEP.SYNCS 0x989680 ;  /* 0x009896800000895d */ /* 0x004fea0003900000 */
[----:B------:R-:W2:Y:S02]  /*7880*/  @!P0 SYNCS.PHASECHK.TRANS64 P0, [R0+URZ], R3 ;  /* 0x00000003000085a7 */ /* 0x000ea400080010ff */
[----:B--2---:R-:W-:Y:S05]  /*7890*/  @!P0 BRA `(.L_x_106) ;  /* 0xfffffffc00f08947 */ /* 0x004fea000383ffff */
[----:B------:R-:W-:Y:S05]  /*78a0*/  BRA `(.L_x_107) ;  /* 0xffffffa800b47947 */ /* 0x000fea000383ffff */
.L_x_38:
[----:B----4-:R-:W-:-:S07]  /*78b0*/  MOV R0, UR5 ;  /* 0x0000000500007c02 */ /* 0x010fce0008000f00 */
.L_x_108:
[----:B-1----:R1:W2:Y:S02]  /*78c0*/  SYNCS.PHASECHK.TRANS64.TRYWAIT P0, [R0+URZ], R3 ;  /* 0x00000003000075a7 */ /* 0x0022a400080011ff */
[----:B--2---:R-:W-:Y:S05]  /*78d0*/  @!P0 NANOSLEEP.SYNCS 0x989680 ;  /* 0x009896800000895d */ /* 0x004fea0003900000 */
[----:B------:R-:W2:Y:S02]  /*78e0*/  @!P0 SYNCS.PHASECHK.TRANS64 P0, [R0+URZ], R3 ;  /* 0x00000003000085a7 */ /* 0x000ea400080010ff */
[----:B--2---:R-:W-:Y:S05]  /*78f0*/  @!P0 BRA `(.L_x_108) ;  /* 0xfffffffc00f08947 */ /* 0x004fea000383ffff */
[----:B------:R-:W-:Y:S05]  /*7900*/  BRA `(.L_x_109) ;  /* 0xffffffa800c07947 */ /* 0x000fea000383ffff */
.L_x_39:
[----:B----4-:R-:W-:-:S07]  /*7910*/  MOV R0, UR5 ;  /* 0x0000000500007c02 */ /* 0x010fce0008000f00 */
.L_x_110:
[----:B-1----:R1:W2:Y:S02]  /*7920*/  SYNCS.PHASECHK.TRANS64.TRYWAIT P0, [R0+URZ], R3 ;  /* 0x00000003000075a7 */ /* 0x0022a400080011ff */
[----:B--2---:R-:W-:Y:S05]  /*7930*/  @!P0 NANOSLEEP.SYNCS 0x989680 ;  /* 0x009896800000895d */ /* 0x004fea0003900000 */
[----:B------:R-:W2:Y:S02]  /*7940*/  @!P0 SYNCS.PHASECHK.TRANS64 P0, [R0+URZ], R3 ;  /* 0x00000003000085a7 */ /* 0x000ea400080010ff */
[----:B--2---:R-:W-:Y:S05]  /*7950*/  @!P0 BRA `(.L_x_110) ;  /* 0xfffffffc00f08947 */ /* 0x004fea000383ffff */
[----:B------:R-:W-:Y:S05]  /*7960*/  BRA `(.L_x_111) ;  /* 0xffffffa800cc7947 */ /* 0x000fea000383ffff */
.L_x_40:
[----:B----4-:R-:W-:-:S07]  /*7970*/  MOV R0, UR5 ;  /* 0x0000000500007c02 */ /* 0x010fce0008000f00 */
.L_x_112:
[----:B-1----:R1:W2:Y:S02]  /*7980*/  SYNCS.PHASECHK.TRANS64.TRYWAIT P0, [R0+URZ], R3 ;  /* 0x00000003000075a7 */ /* 0x0022a400080011ff */
[----:B--2---:R-:W-:Y:S05]  /*7990*/  @!P0 NANOSLEEP.SYNCS 0x989680 ;  /* 0x009896800000895d */ /* 0x004fea0003900000 */
[----:B------:R-:W2:Y:S02]  /*79a0*/  @!P0 SYNCS.PHASECHK.TRANS64 P0, [R0+URZ], R3 ;  /* 0x00000003000085a7 */ /* 0x000ea400080010ff */
[----:B--2---:R-:W-:Y:S05]  /*79b0*/  @!P0 BRA `(.L_x_112) ;  /* 0xfffffffc00f08947 */ /* 0x004fea000383ffff */
[----:B------:R-:W-:Y:S05]  /*79c0*/  BRA `(.L_x_113) ;  /* 0xffffffa800d87947 */ /* 0x000fea000383ffff */
.L_x_41:
[----:B----4-:R-:W-:-:S07]  /*79d0*/  MOV R0, UR5 ;  /* 0x0000000500007c02 */ /* 0x010fce0008000f00 */
.L_x_114:
[----:B-1----:R1:W2:Y:S02]  /*79e0*/  SYNCS.PHASECHK.TRANS64.TRYWAIT P0, [R0+URZ], R3 ;  /* 0x00000003000075a7 */ /* 0x0022a400080011ff */
[----:B--2---:R-:W-:Y:S05]  /*79f0*/  @!P0 NANOSLEEP.SYNCS 0x989680 ;  /* 0x009896800000895d */ /* 0x004fea0003900000 */
[----:B------:R-:W2:Y:S02]  /*7a00*/  @!P0 SYNCS.PHASECHK.TRANS64 P0, [R0+URZ], R3 ;  /* 0x00000003000085a7 */ /* 0x000ea400080010ff */
[----:B--2---:R-:W-:Y:S05]  /*7a10*/  @!P0 BRA `(.L_x_114) ;  /* 0xfffffffc00f08947 */ /* 0x004fea000383ffff */
[----:B------:R-:W-:Y:S05]  /*7a20*/  BRA `(.L_x_115) ;  /* 0xffffffa800e47947 */ /* 0x000fea000383ffff */
.L_x_42:
[----:B----4-:R-:W-:-:S07]  /*7a30*/  MOV R0, UR5 ;  /* 0x0000000500007c02 */ /* 0x010fce0008000f00 */
.L_x_116:
[----:B-1----:R1:W2:Y:S02]  /*7a40*/  SYNCS.PHASECHK.TRANS64.TRYWAIT P0, [R0+URZ], R3 ;  /* 0x00000003000075a7 */ /* 0x0022a400080011ff */
[----:B--2---:R-:W-:Y:S05]  /*7a50*/  @!P0 NANOSLEEP.SYNCS 0x989680 ;  /* 0x009896800000895d */ /* 0x004fea0003900000 */
[----:B------:R-:W2:Y:S02]  /*7a60*/  @!P0 SYNCS.PHASECHK.TRANS64 P0, [R0+URZ], R3 ;  /* 0x00000003000085a7 */ /* 0x000ea400080010ff */
[----:B--2---:R-:W-:Y:S05]  /*7a70*/  @!P0 BRA `(.L_x_116) ;  /* 0xfffffffc00f08947 */ /* 0x004fea000383ffff */
[----:B------:R-:W-:Y:S05]  /*7a80*/  BRA `(.L_x_117) ;  /* 0xffffffa800f07947 */ /* 0x000fea000383ffff */
.L_x_43:
[----:B----4-:R-:W-:-:S07]  /*7a90*/  MOV R0, UR5 ;  /* 0x0000000500007c02 */ /* 0x010fce0008000f00 */
.L_x_118:
[----:B-1----:R1:W2:Y:S02]  /*7aa0*/  SYNCS.PHASECHK.TRANS64.TRYWAIT P0, [R0+URZ], R3 ;  /* 0x00000003000075a7 */ /* 0x0022a400080011ff */
[----:B--2---:R-:W-:Y:S05]  /*7ab0*/  @!P0 NANOSLEEP.SYNCS 0x989680 ;  /* 0x009896800000895d */ /* 0x004fea0003900000 */
[----:B------:R-:W2:Y:S02]  /*7ac0*/  @!P0 SYNCS.PHASECHK.TRANS64 P0, [R0+URZ], R3 ;  /* 0x00000003000085a7 */ /* 0x000ea400080010ff */
[----:B--2---:R-:W-:Y:S05]  /*7ad0*/  @!P0 BRA `(.L_x_118) ;  /* 0xfffffffc00f08947 */ /* 0x004fea000383ffff */
[----:B------:R-:W-:Y:S05]  /*7ae0*/  BRA `(.L_x_119) ;  /* 0xffffffa800fc7947 */ /* 0x000fea000383ffff */
.L_x_44:
[----:B----4-:R-:W-:-:S07]  /*7af0*/  MOV R0, UR5 ;  /* 0x0000000500007c02 */ /* 0x010fce0008000f00 */
.L_x_120:
[----:B-1----:R1:W2:Y:S02]  /*7b00*/  SYNCS.PHASECHK.TRANS64.TRYWAIT P0, [R0+URZ], R3 ;  /* 0x00000003000075a7 */ /* 0x0022a400080011ff */
[----:B--2---:R-:W-:Y:S05]  /*7b10*/  @!P0 NANOSLEEP.SYNCS 0x989680 ;  /* 0x009896800000895d */ /* 0x004fea0003900000 */
[----:B------:R-:W2:Y:S02]  /*7b20*/  @!P0 SYNCS.PHASECHK.TRANS64 P0, [R0+URZ], R3 ;  /* 0x00000003000085a7 */ /* 0x000ea400080010ff */
[----:B--2---:R-:W-:Y:S05]  /*7b30*/  @!P0 BRA `(.L_x_120) ;  /* 0xfffffffc00f08947 */ /* 0x004fea000383ffff */
[----:B------:R-:W-:Y:S05]  /*7b40*/  BRA `(.L_x_121) ;  /* 0xffffffac00087947 */ /* 0x000fea000383ffff */
.L_x_47:
[----:B-1----:R1:W2:Y:S02]  /*7b50*/  SYNCS.PHASECHK.TRANS64.TRYWAIT P0, [R0+URZ+0x110], R5 ;  /* 0x00011005000075a7 */ /* 0x0022a400080011ff */
[----:B--2---:R-:W-:Y:S05]  /*7b60*/  @!P0 NANOSLEEP.SYNCS 0x989680 ;  /* 0x009896800000895d */ /* 0x004fea0003900000 */
[----:B------:R-:W2:Y:S02]  /*7b70*/  @!P0 SYNCS.PHASECHK.TRANS64 P0, [R0+URZ+0x110], R5 ;  /* 0x00011005000085a7 */ /* 0x000ea400080010ff */
[----:B--2---:R-:W-:Y:S05]  /*7b80*/  @!P0 BRA `(.L_x_47) ;  /* 0xfffffffc00f08947 */ /* 0x004fea000383ffff */
[----:B------:R-:W-:Y:S05]  /*7b90*/  BRA `(.L_x_122) ;  /* 0xffffffac00647947 */ /* 0x000fea000383ffff */
.L_x_48:
[----:B------:R-:W-:-:S07]  /*7ba0*/  MOV R0, UR5 ;  /* 0x0000000500007c02 */ /* 0x000fce0008000f00 */
.L_x_123:
[----:B-1----:R1:W2:Y:S02]  /*7bb0*/  SYNCS.PHASECHK.TRANS64.TRYWAIT P0, [R0+URZ+0xc0], R5 ;  /* 0x0000c005000075a7 */ /* 0x0022a400080011ff */
[----:B--2---:R-:W-:Y:S05]  /*7bc0*/  @!P0 NANOSLEEP.SYNCS 0x989680 ;  /* 0x009896800000895d */ /* 0x004fea0003900000 */
[----:B------:R-:W2:Y:S02]  /*7bd0*/  @!P0 SYNCS.PHASECHK.TRANS64 P0, [R0+URZ+0xc0], R5 ;  /* 0x0000c005000085a7 */ /* 0x000ea400080010ff */
[----:B--2---:R-:W-:Y:S05]  /*7be0*/  @!P0 BRA `(.L_x_123) ;  /* 0xfffffffc00f08947 */ /* 0x004fea000383ffff */
[----:B------:R-:W-:Y:S05]  /*7bf0*/  BRA `(.L_x_124) ;  /* 0xffffffac00747947 */ /* 0x000fea000383ffff */
.L_x_49:
[----:B-1----:R1:W2:Y:S02]  /*7c00*/  SYNCS.PHASECHK.TRANS64.TRYWAIT P1, [R0+URZ+0xb0], R5 ;  /* 0x0000b005000075a7 */ /* 0x0022a400080211ff */
[----:B--2---:R-:W-:Y:S05]  /*7c10*/  @!P1 NANOSLEEP.SYNCS 0x989680 ;  /* 0x009896800000995d */ /* 0x004fea0003900000 */
[----:B------:R-:W2:Y:S02]  /*7c20*/  @!P1 SYNCS.PHASECHK.TRANS64 P1, [R0+URZ+0xb0], R5 ;  /* 0x0000b005000095a7 */ /* 0x000ea400080210ff */
[----:B--2---:R-:W-:Y:S05]  /*7c30*/  @!P1 BRA `(.L_x_49) ;  /* 0xfffffffc00f09947 */ /* 0x004fea000383ffff */
[----:B------:R-:W-:Y:S05]  /*7c40*/  BRA `(.L_x_125) ;  /* 0xffffffac00a47947 */ /* 0x000fea000383ffff */
.L_x_52:
[----:B------:R-:W-:-:S07]  /*7c50*/  MOV R0, UR5 ;  /* 0x0000000500007c02 */ /* 0x000fce0008000f00 */
.L_x_126:
[----:B-1----:R1:W2:Y:S02]  /*7c60*/  SYNCS.PHASECHK.TRANS64.TRYWAIT P0, [R0+URZ+0xc0], R3 ;  /* 0x0000c003000075a7 */ /* 0x0022a400080011ff */
[----:B--2---:R-:W-:Y:S05]  /*7c70*/  @!P0 NANOSLEEP.SYNCS 0x989680 ;  /* 0x009896800000895d */ /* 0x004fea0003900000 */
[----:B------:R-:W2:Y:S02]  /*7c80*/  @!P0 SYNCS.PHASECHK.TRANS64 P0, [R0+URZ+0xc0], R3 ;  /* 0x0000c003000085a7 */ /* 0x000ea400080010ff */
[----:B--2---:R-:W-:Y:S05]  /*7c90*/  @!P0 BRA `(.L_x_126) ;  /* 0xfffffffc00f08947 */ /* 0x004fea000383ffff */
[----:B------:R-:W-:Y:S05]  /*7ca0*/  BRA `(.L_x_51) ;  /* 0xffffffac00f87947 */ /* 0x000fea000383ffff */
.L_x_59:
[----:B-1----:R1:W2:Y:S02]  /*7cb0*/  SYNCS.PHASECHK.TRANS64.TRYWAIT P1, [R0+URZ+0xb0], R5 ;  /* 0x0000b005000075a7 */ /* 0x0022a400080211ff */
[----:B--2---:R-:W-:Y:S05]  /*7cc0*/  @!P1 NANOSLEEP.SYNCS 0x989680 ;  /* 0x009896800000995d */ /* 0x004fea0003900000 */
[----:B------:R-:W2:Y:S02]  /*7cd0*/  @!P1 SYNCS.PHASECHK.TRANS64 P1, [R0+URZ+0xb0], R5 ;  /* 0x0000b005000095a7 */ /* 0x000ea400080210ff */
[----:B--2---:R-:W-:Y:S05]  /*7ce0*/  @!P1 BRA `(.L_x_59) ;  /* 0xfffffffc00f09947 */ /* 0x004fea000383ffff */
[----:B------:R-:W-:Y:S05]  /*7cf0*/  BRA `(.L_x_127) ;  /* 0xffffffb400687947 */ /* 0x000fea000383ffff */
.L_x_60:
[----:B------:R-:W-:-:S07]  /*7d00*/  MOV R3, UR14 ;  /* 0x0000000e00037c02 */ /* 0x000fce0008000f00 */
.L_x_128:
[----:B-1----:R1:W2:Y:S02]  /*7d10*/  SYNCS.PHASECHK.TRANS64.TRYWAIT P0, [R3+URZ+0xf0], R0 ;  /* 0x0000f000030075a7 */ /* 0x0022a400080011ff */
[----:B--2---:R-:W-:Y:S05]  /*7d20*/  @!P0 NANOSLEEP.SYNCS 0x989680 ;  /* 0x009896800000895d */ /* 0x004fea0003900000 */
[----:B------:R-:W2:Y:S02]  /*7d30*/  @!P0 SYNCS.PHASECHK.TRANS64 P0, [R3+URZ+0xf0], R0 ;  /* 0x0000f000030085a7 */ /* 0x000ea400080010ff */
[----:B--2---:R-:W-:Y:S05]  /*7d40*/  @!P0 BRA `(.L_x_128) ;  /* 0xfffffffc00f08947 */ /* 0x004fea000383ffff */
[----:B------:R-:W-:Y:S05]  /*7d50*/  BRA `(.L_x_129) ;  /* 0xffffffb400b47947 */ /* 0x000fea000383ffff */
.L_x_63:
[----:B------:R-:W-:Y:S07]  /*7d60*/  MOV R0, UR7 ;  /* 0x0000000700007c02 */ /* 0x000fee0008000f00 */
.L_x_130:
[----:B-1----:R1:W2:Y:S02]  /*7d70*/  SYNCS.PHASECHK.TRANS64.TRYWAIT P0, [R0+URZ], R3 ;  /* 0x00000003000075a7 */ /* 0x0022a400080011ff */
[----:B--2---:R-:W-:Y:S05]  /*7d80*/  @!P0 NANOSLEEP.SYNCS 0x989680 ;  /* 0x009896800000895d */ /* 0x004fea0003900000 */
[----:B------:R-:W2:Y:S02]  /*7d90*/  @!P0 SYNCS.PHASECHK.TRANS64 P0, [R0+URZ], R3 ;  /* 0x00000003000085a7 */ /* 0x000ea400080010ff */
[----:B--2---:R-:W-:Y:S05]  /*7da0*/  @!P0 BRA `(.L_x_130) ;  /* 0xfffffffc00f08947 */ /* 0x004fea000383ffff */
[----:B------:R-:W-:Y:S05]  /*7db0*/  BRA `(.L_x_62) ;  /* 0xffffffb400d07947 */ /* 0x000fea000383ffff */
.L_x_66:
[----:B------:R-:W-:-:S07]  /*7dc0*/  MOV R0, UR5 ;  /* 0x0000000500007c02 */ /* 0x000fce0008000f00 */
.L_x_131:
[----:B--2---:R2:W3:Y:S02]  /*7dd0*/  SYNCS.PHASECHK.TRANS64.TRYWAIT P0, [R0+URZ], R3 ;  /* 0x00000003000075a7 */ /* 0x0044e400080011ff */
[----:B---3--:R-:W-:Y:S05]  /*7de0*/  @!P0 NANOSLEEP.SYNCS 0x989680 ;  /* 0x009896800000895d */ /* 0x008fea0003900000 */
[----:B------:R-:W3:Y:S02]  /*7df0*/  @!P0 SYNCS.PHASECHK.TRANS64 P0, [R0+URZ], R3 ;  /* 0x00000003000085a7 */ /* 0x000ee400080010ff */
[----:B---3--:R-:W-:Y:S05]  /*7e00*/  @!P0 BRA `(.L_x_131) ;  /* 0xfffffffc00f08947 */ /* 0x008fea000383ffff */
[----:B------:R-:W-:Y:S05]  /*7e10*/  BRA `(.L_x_132) ;  /* 0xffffffb800ac7947 */ /* 0x000fea000383ffff */
.L_x_67:
[----:B------:R-:W-:-:S07]  /*7e20*/  MOV R0, UR5 ;  /* 0x0000000500007c02 */ /* 0x000fce0008000f00 */
.L_x_133:
[----:B--2---:R2:W3:Y:S02]  /*7e30*/  SYNCS.PHASECHK.TRANS64.TRYWAIT P0, [R0+URZ], R3 ;  /* 0x00000003000075a7 */ /* 0x0044e400080011ff */
[----:B---3--:R-:W-:Y:S05]  /*7e40*/  @!P0 NANOSLEEP.SYNCS 0x989680 ;  /* 0x009896800000895d */ /* 0x008fea0003900000 */
[----:B------:R-:W3:Y:S02]  /*7e50*/  @!P0 SYNCS.PHASECHK.TRANS64 P0, [R0+URZ], R3 ;  /* 0x00000003000085a7 */ /* 0x000ee400080010ff */
[----:B---3--:R-:W-:Y:S05]  /*7e60*/  @!P0 BRA `(.L_x_133) ;  /* 0xfffffffc00f08947 */ /* 0x008fea000383ffff */
[----:B------:R-:W-:Y:S05]  /*7e70*/  BRA `(.L_x_134) ;  /* 0xffffffb800b87947 */ /* 0x000fea000383ffff */
.L_x_68:
[----:B------:R-:W-:-:S07]  /*7e80*/  MOV R0, UR5 ;  /* 0x0000000500007c02 */ /* 0x000fce0008000f00 */
.L_x_135:
[----:B--2---:R2:W3:Y:S02]  /*7e90*/  SYNCS.PHASECHK.TRANS64.TRYWAIT P0, [R0+URZ], R3 ;  /* 0x00000003000075a7 */ /* 0x0044e400080011ff */
[----:B---3--:R-:W-:Y:S05]  /*7ea0*/  @!P0 NANOSLEEP.SYNCS 0x989680 ;  /* 0x009896800000895d */ /* 0x008fea0003900000 */
[----:B------:R-:W3:Y:S02]  /*7eb0*/  @!P0 SYNCS.PHASECHK.TRANS64 P0, [R0+URZ], R3 ;  /* 0x00000003000085a7 */ /* 0x000ee400080010ff */
[----:B---3--:R-:W-:Y:S05]  /*7ec0*/  @!P0 BRA `(.L_x_135) ;  /* 0xfffffffc00f08947 */ /* 0x008fea000383ffff */
[----:B------:R-:W-:Y:S05]  /*7ed0*/  BRA `(.L_x_136) ;  /* 0xffffffb800c47947 */ /* 0x000fea000383ffff */
.L_x_69:
[----:B------:R-:W-:-:S07]  /*7ee0*/  MOV R0, UR6 ;  /* 0x0000000600007c02 */ /* 0x000fce0008000f00 */
.L_x_137:
[----:B--2---:R2:W3:Y:S02]  /*7ef0*/  SYNCS.PHASECHK.TRANS64.TRYWAIT P0, [R0+URZ], R3 ;  /* 0x00000003000075a7 */ /* 0x0044e400080011ff */
[----:B---3--:R-:W-:Y:S05]  /*7f00*/  @!P0 NANOSLEEP.SYNCS 0x989680 ;  /* 0x009896800000895d */ /* 0x008fea0003900000 */
[----:B------:R-:W3:Y:S02]  /*7f10*/  @!P0 SYNCS.PHASECHK.TRANS64 P0, [R0+URZ], R3 ;  /* 0x00000003000085a7 */ /* 0x000ee400080010ff */
[----:B---3--:R-:W-:Y:S05]  /*7f20*/  @!P0 BRA `(.L_x_137) ;  /* 0xfffffffc00f08947 */ /* 0x008fea000383ffff */
[----:B------:R-:W-:Y:S05]  /*7f30*/  BRA `(.L_x_138) ;  /* 0xffffffb800d07947 */ /* 0x000fea000383ffff */
.L_x_74:
[----:B--2---:R2:W3:Y:S02]  /*7f40*/  SYNCS.PHASECHK.TRANS64.TRYWAIT P0, [R0+URZ+0xb0], R3 ;  /* 0x0000b003000075a7 */ /* 0x0044e400080011ff */
[----:B---3--:R-:W-:Y:S05]  /*7f50*/  @!P0 NANOSLEEP.SYNCS 0x989680 ;  /* 0x009896800000895d */ /* 0x008fea0003900000 */
[----:B------:R-:W3:Y:S02]  /*7f60*/  @!P0 SYNCS.PHASECHK.TRANS64 P0, [R0+URZ+0xb0], R3 ;  /* 0x0000b003000085a7 */ /* 0x000ee400080010ff */
[----:B---3--:R-:W-:Y:S05]  /*7f70*/  @!P0 BRA `(.L_x_74) ;  /* 0xfffffffc00f08947 */ /* 0x008fea000383ffff */
[----:B------:R-:W-:Y:S05]  /*7f80*/  BRA `(.L_x_139) ;  /* 0xffffffbc00d07947 */ /* 0x000fea000383ffff */
.L_x_77:
[----:B------:R-:W-:Y:S07]  /*7f90*/  MOV R0, UR7 ;  /* 0x0000000700007c02 */ /* 0x000fee0008000f00 */
.L_x_140:
[----:B--2---:R2:W3:Y:S02]  /*7fa0*/  SYNCS.PHASECHK.TRANS64.TRYWAIT P0, [R0+URZ+0xa8], R3 ;  /* 0x0000a803000075a7 */ /* 0x0044e400080011ff */
[----:B---3--:R-:W-:Y:S05]  /*7fb0*/  @!P0 NANOSLEEP.SYNCS 0x989680 ;  /* 0x009896800000895d */ /* 0x008fea0003900000 */
[----:B------:R-:W3:Y:S02]  /*7fc0*/  @!P0 SYNCS.PHASECHK.TRANS64 P0, [R0+URZ+0xa8], R3 ;  /* 0x0000a803000085a7 */ /* 0x000ee400080010ff */
[----:B---3--:R-:W-:Y:S05]  /*7fd0*/  @!P0 BRA `(.L_x_140) ;  /* 0xfffffffc00f08947 */ /* 0x008fea000383ffff */
[----:B------:R-:W-:Y:S05]  /*7fe0*/  BRA `(.L_x_76) ;  /* 0xffffffc000bc7947 */ /* 0x000fea000383ffff */
.L_x_80:
[----:B------:R-:W-:Y:S07]  /*7ff0*/  MOV R0, UR7 ;  /* 0x0000000700007c02 */ /* 0x000fee0008000f00 */
.L_x_141:
[----:B-1----:R1:W2:Y:S02]  /*8000*/  SYNCS.PHASECHK.TRANS64.TRYWAIT P2, [R0+URZ+0x98], R23 ;  /* 0x00009817000075a7 */ /* 0x0022a400080411ff */
[----:B--2---:R-:W-:Y:S05]  /*8010*/  @!P2 NANOSLEEP.SYNCS 0x989680 ;  /* 0x009896800000a95d */ /* 0x004fea0003900000 */
[----:B------:R-:W2:Y:S02]  /*8020*/  @!P2 SYNCS.PHASECHK.TRANS64 P2, [R0+URZ+0x98], R23 ;  /* 0x000098170000a5a7 */ /* 0x000ea400080410ff */
[----:B--2---:R-:W-:Y:S05]  /*8030*/  @!P2 BRA `(.L_x_141) ;  /* 0xfffffffc00f0a947 */ /* 0x004fea000383ffff */
[----:B------:R-:W-:Y:S05]  /*8040*/  BRA `(.L_x_142) ;  /* 0xffffffc400507947 */ /* 0x000fea000383ffff */
.L_x_83:
[----:B--2---:R2:W4:Y:S02]  /*8050*/  SYNCS.PHASECHK.TRANS64.TRYWAIT P0, [R0+URZ+0xb0], R3 ;  /* 0x0000b003000075a7 */ /* 0x00452400080011ff */
[----:B----4-:R-:W-:Y:S05]  /*8060*/  @!P0 NANOSLEEP.SYNCS 0x989680 ;  /* 0x009896800000895d */ /* 0x010fea0003900000 */
[----:B------:R-:W4:Y:S02]  /*8070*/  @!P0 SYNCS.PHASECHK.TRANS64 P0, [R0+URZ+0xb0], R3 ;  /* 0x0000b003000085a7 */ /* 0x000f2400080010ff */
[----:B----4-:R-:W-:Y:S05]  /*8080*/  @!P0 BRA `(.L_x_83) ;  /* 0xfffffffc00f08947 */ /* 0x010fea000383ffff */
[----:B------:R-:W-:Y:S05]  /*8090*/  BRA `(.L_x_143) ;  /* 0xffffffcc00147947 */ /* 0x000fea000383ffff */
.L_x_89:
[----:B------:R-:W-:Y:S07]  /*80a0*/  MOV R0, UR44 ;  /* 0x0000002c00007c02 */ /* 0x000fee0008000f00 */
.L_x_144:
[----:B-1----:R1:W3:Y:S02]  /*80b0*/  SYNCS.PHASECHK.TRANS64.TRYWAIT P0, [R0+URZ+0x90], R3 ;  /* 0x00009003000075a7 */ /* 0x0022e400080011ff */
[----:B---3--:R-:W-:Y:S05]  /*80c0*/  @!P0 NANOSLEEP.SYNCS 0x989680 ;  /* 0x009896800000895d */ /* 0x008fea0003900000 */
[----:B------:R-:W3:Y:S02]  /*80d0*/  @!P0 SYNCS.PHASECHK.TRANS64 P0, [R0+URZ+0x90], R3 ;  /* 0x00009003000085a7 */ /* 0x000ee400080010ff */
[----:B---3--:R-:W-:Y:S05]  /*80e0*/  @!P0 BRA `(.L_x_144) ;  /* 0xfffffffc00f08947 */ /* 0x008fea000383ffff */
[----:B------:R-:W-:Y:S05]  /*80f0*/  BRA `(.L_x_88) ;  /* 0xffffffd400347947 */ /* 0x000fea000383ffff */
.L_x_91:
[----:B-1----:R-:W-:Y:S07]  /*8100*/  MOV R3, UR50 ;  /* 0x0000003200037c02 */ /* 0x002fee0008000f00 */
.L_x_145:
[----:B-1----:R1:W2:Y:S02]  /*8110*/  SYNCS.PHASECHK.TRANS64.TRYWAIT P0, [R3+URZ+0xd0], R8 ;  /* 0x0000d008030075a7 */ /* 0x0022a400080011ff */
[----:B--2---:R-:W-:Y:S05]  /*8120*/  @!P0 NANOSLEEP.SYNCS 0x989680 ;  /* 0x009896800000895d */ /* 0x004fea0003900000 */
[----:B------:R-:W2:Y:S02]  /*8130*/  @!P0 SYNCS.PHASECHK.TRANS64 P0, [R3+URZ+0xd0], R8 ;  /* 0x0000d008030085a7 */ /* 0x000ea400080010ff */
[----:B--2---:R-:W-:Y:S05]  /*8140*/  @!P0 BRA `(.L_x_145) ;  /* 0xfffffffc00f08947 */ /* 0x004fea000383ffff */
[----:B------:R-:W-:Y:S05]  /*8150*/  BRA `(.L_x_90) ;  /* 0xffffffd400b47947 */ /* 0x000fea000383ffff */
        .weak           $__internal_0_$__cuda_sm10x_tcgen05_guardrail_trap_col_being_dealloced_not_returned_by_alloc
        .type           $__internal_0_$__cuda_sm10x_tcgen05_guardrail_trap_col_being_dealloced_not_returned_by_alloc,@function
        .size           $__internal_0_$__cuda_sm10x_tcgen05_guardrail_trap_col_being_dealloced_not_returned_by_alloc,($__internal_1_$__cuda_sm10x_tcgen05_guardrail_trap_phase_invalid_during_alloc - $__internal_0_$__cuda_sm10x_tcgen05_guardrail_trap_col_being_dealloced_not_returned_by_alloc)
$__internal_0_$__cuda_sm10x_tcgen05_guardrail_trap_col_being_dealloced_not_returned_by_alloc:
[----:B------:R-:W-:Y:S05]  /*8160*/  BPT.TRAP 0x1 ;  /* 0x000000040000795c */ /* 0x000fea0000300000 */
[----:B------:R-:W-:-:S04]  /*8170*/  HFMA2 R3, -RZ, RZ, 0, 0 ;  /* 0x00000000ff037431 */ /* 0x000fc800000001ff */
[----:B------:R-:W-:Y:S05]  /*8180*/  RET.REL.NODEC R2 `(_ZN7cutlass13device_kernelINS_4gemm6kernel13GemmUniversalIN4cute5tupleIJiiiiEEENS1_10collective13CollectiveMmaINS1_35MainloopSm100TmaUmmaWarpSpecializedILi9ELi2ELi4ENS5_IJNS4_1CILi1EEESB_SB_EEEEENS5_IJNSA_ILi64EEENSA_ILi112EEENSA_ILi128EEEEEEaNS5_IJlSB_lEEEaSI_NS4_8TiledMMAINS4_8MMA_AtomIJNS4_15SM100_MMA_S8_SSIaaiLi64ELi112ELNS4_4UMMA5MajorE0ELSN_0ELNSM_8SaturateE0EEEEEENS4_6LayoutISC_NS5_IJNSA_ILi0EEESS_SS_EEEEENS5_IJNS4_10UnderscoreESV_SV_EEEEENS4_13SM90_TMA_LOADENS4_14ComposedLayoutINS4_7SwizzleILi3ELi4ELi3EEENS4_18smem_ptr_flag_bitsILi8EEENSR_INS5_IJNSA_ILi8EEESG_EEENS5_IJSG_SB_EEEEEEEvNS4_8identityESY_S18_vS19_EENS_8epilogue10collective18CollectiveEpilogueINS1B_23Sm100TmaWarpSpecializedILi1ELi1ELi56ELb0ELb0EEEJSH_NS5_IJNSR_ISE_SB_EENSR_ISF_SB_EEEEEaSI_aSI_NS1B_6fusion15FusionCallbacksIS1F_NS1J_17LinearCombinationIaiaiLNS_15FloatRoundStyleE2EEESH_S1I_JEEENS4_5SM1004TMEM4LOAD25SM100_TMEM_LOAD_16dp32b8xESY_NSZ_INS10_ILi0ELi4ELi3EEES13_NSR_INS5_IJS14_NSA_ILi16EEEEEENS5_IJS1U_SB_EEEEEEENS4_39AutoVectorizingCopyWithAssumedAlignmentILi128EEENS4_14SM90_TMA_STOREES1Y_S20_S20_EEEvvEEEEvNT_6ParamsE) ;  /* 0xffffff7c029c7950 */ /* 0x000fea0003c3ffff */
        .weak           $__internal_1_$__cuda_sm10x_tcgen05_guardrail_trap_phase_invalid_during_alloc
        .type           $__internal_1_$__cuda_sm10x_tcgen05_guardrail_trap_phase_invalid_during_alloc,@function
        .size           $__internal_1_$__cuda_sm10x_tcgen05_guardrail_trap_phase_invalid_during_alloc,($__internal_2_$__cuda_sm10x_tcgen05_guardrail_trap_unallocated_columns_being_dealloced - $__internal_1_$__cuda_sm10x_tcgen05_guardrail_trap_phase_invalid_during_alloc)
$__internal_1_$__cuda_sm10x_tcgen05_guardrail_trap_phase_invalid_during_alloc:
[----:B------:R-:W-:Y:S05]  /*8190*/  BPT.TRAP 0x1 ;  /* 0x000000040000795c */ /* 0x000fea0000300000 */
[----:B------:R-:W-:-:S04]  /*81a0*/  MOV R3, 0x0 ;  /* 0x0000000000037802 */ /* 0x000fc80000000f00 */
[----:B------:R-:W-:Y:S05]  /*81b0*/  RET.REL.NODEC R2 `(_ZN7cutlass13device_kernelINS_4gemm6kernel13GemmUniversalIN4cute5tupleIJiiiiEEENS1_10collective13CollectiveMmaINS1_35MainloopSm100TmaUmmaWarpSpecializedILi9ELi2ELi4ENS5_IJNS4_1CILi1EEESB_SB_EEEEENS5_IJNSA_ILi64EEENSA_ILi112EEENSA_ILi128EEEEEEaNS5_IJlSB_lEEEaSI_NS4_8TiledMMAINS4_8MMA_AtomIJNS4_15SM100_MMA_S8_SSIaaiLi64ELi112ELNS4_4UMMA5MajorE0ELSN_0ELNSM_8SaturateE0EEEEEENS4_6LayoutISC_NS5_IJNSA_ILi0EEESS_SS_EEEEENS5_IJNS4_10UnderscoreESV_SV_EEEEENS4_13SM90_TMA_LOADENS4_14ComposedLayoutINS4_7SwizzleILi3ELi4ELi3EEENS4_18smem_ptr_flag_bitsILi8EEENSR_INS5_IJNSA_ILi8EEESG_EEENS5_IJSG_SB_EEEEEEEvNS4_8identityESY_S18_vS19_EENS_8epilogue10collective18CollectiveEpilogueINS1B_23Sm100TmaWarpSpecializedILi1ELi1ELi56ELb0ELb0EEEJSH_NS5_IJNSR_ISE_SB_EENSR_ISF_SB_EEEEEaSI_aSI_NS1B_6fusion15FusionCallbacksIS1F_NS1J_17LinearCombinationIaiaiLNS_15FloatRoundStyleE2EEESH_S1I_JEEENS4_5SM1004TMEM4LOAD25SM100_TMEM_LOAD_16dp32b8xESY_NSZ_INS10_ILi0ELi4ELi3EEES13_NSR_INS5_IJS14_NSA_ILi16EEEEEENS5_IJS1U_SB_EEEEEEENS4_39AutoVectorizingCopyWithAssumedAlignmentILi128EEENS4_14SM90_TMA_STOREES1Y_S20_S20_EEEvvEEEEvNT_6ParamsE) ;  /* 0xffffff7c02907950 */ /* 0x000fea0003c3ffff */
        .weak           $__internal_2_$__cuda_sm10x_tcgen05_guardrail_trap_unallocated_columns_being_dealloced
        .type           $__internal_2_$__cuda_sm10x_tcgen05_guardrail_trap_unallocated_columns_being_dealloced,@function
        .size           $__internal_2_$__cuda_sm10x_tcgen05_guardrail_trap_unallocated_columns_being_dealloced,(.L_x_147 - $__internal_2_$__cuda_sm10x_tcgen05_guardrail_trap_unallocated_columns_being_dealloced)
$__internal_2_$__cuda_sm10x_tcgen05_guardrail_trap_unallocated_columns_being_dealloced:
[----:B------:R-:W-:Y:S05]  /*81c0*/  BPT.TRAP 0x1 ;  /* 0x000000040000795c */ /* 0x000fea0000300000 */
[----:B------:R-:W-:-:S04]  /*81d0*/  HFMA2 R3, -RZ, RZ, 0, 0 ;  /* 0x00000000ff037431 */ /* 0x000fc800000001ff */
[----:B------:R-:W-:Y:S05]  /*81e0*/  RET.REL.NODEC R2 `(_ZN7cutlass13device_kernelINS_4gemm6kernel13GemmUniversalIN4cute5tupleIJiiiiEEENS1_10collective13CollectiveMmaINS1_35MainloopSm100TmaUmmaWarpSpecializedILi9ELi2ELi4ENS5_IJNS4_1CILi1EEESB_SB_EEEEENS5_IJNSA_ILi64EEENSA_ILi112EEENSA_ILi128EEEEEEaNS5_IJlSB_lEEEaSI_NS4_8TiledMMAINS4_8MMA_AtomIJNS4_15SM100_MMA_S8_SSIaaiLi64ELi112ELNS4_4UMMA5MajorE0ELSN_0ELNSM_8SaturateE0EEEEEENS4_6LayoutISC_NS5_IJNSA_ILi0EEESS_SS_EEEEENS5_IJNS4_10UnderscoreESV_SV_EEEEENS4_13SM90_TMA_LOADENS4_14ComposedLayoutINS4_7SwizzleILi3ELi4ELi3EEENS4_18smem_ptr_flag_bitsILi8EEENSR_INS5_IJNSA_ILi8EEESG_EEENS5_IJSG_SB_EEEEEEEvNS4_8identityESY_S18_vS19_EENS_8epilogue10collective18CollectiveEpilogueINS1B_23Sm100TmaWarpSpecializedILi1ELi1ELi56ELb0ELb0EEEJSH_NS5_IJNSR_ISE_SB_EENSR_ISF_SB_EEEEEaSI_aSI_NS1B_6fusion15FusionCallbacksIS1F_NS1J_17LinearCombinationIaiaiLNS_15FloatRoundStyleE2EEESH_S1I_JEEENS4_5SM1004TMEM4LOAD25SM100_TMEM_LOAD_16dp32b8xESY_NSZ_INS10_ILi0ELi4ELi3EEES13_NSR_INS5_IJS14_NSA_ILi16EEEEEENS5_IJS1U_SB_EEEEEEENS4_39AutoVectorizingCopyWithAssumedAlignmentILi128EEENS4_14SM90_TMA_STOREES1Y_S20_S20_EEEvvEEEEvNT_6ParamsE) ;  /* 0xffffff7c02847950 */ /* 0x000fea0003c3ffff */
.L_x_146:
[----:B------:R-:W-:-:S00]  /*81f0*/  BRA `(.L_x_146) ;  /* 0xfffffffc00fc7947 */ /* 0x000fc0000383ffff */
[----:B------:R-:W-:-:S00]  /*8200*/  NOP ;  /* 0x0000000000007918 */ /* 0x000fc00000000000 */
[----:B------:R-:W-:-:S00]  /*8210*/  NOP ;  /* 0x0000000000007918 */ /* 0x000fc00000000000 */
[----:B------:R-:W-:-:S00]  /*8220*/  NOP ;  /* 0x0000000000007918 */ /* 0x000fc00000000000 */
[----:B------:R-:W-:-:S00]  /*8230*/  NOP ;  /* 0x0000000000007918 */ /* 0x000fc00000000000 */
[----:B------:R-:W-:-:S00]  /*8240*/  NOP ;  /* 0x0000000000007918 */ /* 0x000fc00000000000 */
[----:B------:R-:W-:-:S00]  /*8250*/  NOP ;  /* 0x0000000000007918 */ /* 0x000fc00000000000 */
[----:B------:R-:W-:-:S00]  /*8260*/  NOP ;  /* 0x0000000000007918 */ /* 0x000fc00000000000 */
[----:B------:R-:W-:-:S00]  /*8270*/  NOP ;  /* 0x0000000000007918 */ /* 0x000fc00000000000 */
.L_x_147:


//--------------------- .nv.global.init           --------------------------
	.section	.nv.global.init,"aw",@progbits
.nv.global.init:
	.type		$str$26,@object
	.size		$str$26,($str$25 - $str$26)
$str$26:
        /*0000*/ 	.byte	0x2f, 0x74, 0x6d, 0x70, 0x2f, 0x63, 0x75, 0x74, 0x6c, 0x61, 0x73, 0x73, 0x5f, 0x73, 0x77, 0x65
        /*0010*/ 	.byte	0x65, 0x70, 0x5f, 0x73, 0x72, 0x63, 0x2f, 0x69, 0x6e, 0x63, 0x6c, 0x75, 0x64, 0x65, 0x2f, 0x63
        /*0020*/ 	.byte	0x75, 0x74, 0x65, 0x2f, 0x61, 0x74, 0x6f, 0x6d, 0x2f, 0x63, 0x6f, 0x70, 0x79, 0x5f, 0x74, 0x72
        /*0030*/ 	.byte	0x61, 0x69, 0x74, 0x73, 0x5f, 0x73, 0x6d, 0x31, 0x30, 0x30, 0x2e, 0x68, 0x70, 0x70, 0x00
	.type		$str$25,@object
	.size		$str$25,(__unnamed_1 - $str$25)
$str$25:
        /*003f*/ 	.byte	0x28, 0x28, 0x75, 0x69, 0x6e, 0x74, 0x33, 0x32, 0x5f, 0x74, 0x28, 0x74, 0x68, 0x72, 0x65, 0x61
        /*004f*/ 	.byte	0x64, 0x49, 0x64, 0x78, 0x2e, 0x78, 0x29, 0x20, 0x2f, 0x20, 0x33, 0x32, 0x29, 0x20, 0x25, 0x20
        /*005f*/ 	.byte	0x34, 0x29, 0x20, 0x3d, 0x3d, 0x20, 0x28, 0x28, 0x28, 0x74, 0x6d, 0x65, 0x6d, 0x5f, 0x61, 0x64
        /*006f*/ 	.byte	0x64, 0x72, 0x20, 0x3e, 0x3e, 0x20, 0x31, 0x36, 0x29, 0x20, 0x2f, 0x20, 0x33, 0x32, 0x29, 0x20
        /*007f*/ 	.byte	0x25, 0x20, 0x34, 0x29, 0x00
	.type		__unnamed_1,@object
	.size		__unnamed_1,(.L_1 - __unnamed_1)
__unnamed_1:
        /*0084*/ 	.byte	0x63, 0x6f, 0x6e, 0x73, 0x74, 0x65, 0x78, 0x70, 0x72, 0x20, 0x76, 0x6f, 0x69, 0x64, 0x20, 0x63
        /* <DEDUP_REMOVED lines=36> */
        /*02d4*/ 	.byte	0x3a, 0x3a, 0x43, 0x3c, 0x30, 0x3e, 0x3e, 0x3e, 0x3e, 0x5d, 0x00
.L_1:


//--------------------- .nv.shared._ZN7cutlass13device_kernelINS_4gemm6kernel13GemmUniversalIN4cute5tupleIJiiiiEEENS1_10collective13CollectiveMmaINS1_35MainloopSm100TmaUmmaWarpSpecializedILi9ELi2ELi4ENS5_IJNS4_1CILi1EEESB_SB_EEEEENS5_IJNSA_ILi64EEENSA_ILi112EEENSA_ILi128EEEEEEaNS5_IJlSB_lEEEaSI_NS4_8TiledMMAINS4_8MMA_AtomIJNS4_15SM100_MMA_S8_SSIaaiLi64ELi112ELNS4_4UMMA5MajorE0ELSN_0ELNSM_8SaturateE0EEEEEENS4_6LayoutISC_NS5_IJNSA_ILi0EEESS_SS_EEEEENS5_IJNS4_10UnderscoreESV_SV_EEEEENS4_13SM90_TMA_LOADENS4_14ComposedLayoutINS4_7SwizzleILi3ELi4ELi3EEENS4_18smem_ptr_flag_bitsILi8EEENSR_INS5_IJNSA_ILi8EEESG_EEENS5_IJSG_SB_EEEEEEEvNS4_8identityESY_S18_vS19_EENS_8epilogue10collective18CollectiveEpilogueINS1B_23Sm100TmaWarpSpecializedILi1ELi1ELi56ELb0ELb0EEEJSH_NS5_IJNSR_ISE_SB_EENSR_ISF_SB_EEEEEaSI_aSI_NS1B_6fusion15FusionCallbacksIS1F_NS1J_17LinearCombinationIaiaiLNS_15FloatRoundStyleE2EEESH_S1I_JEEENS4_5SM1004TMEM4LOAD25SM100_TMEM_LOAD_16dp32b8xESY_NSZ_INS10_ILi0ELi4ELi3EEES13_NSR_INS5_IJS14_NSA_ILi16EEEEEENS5_IJS1U_SB_EEEEEEENS4_39AutoVectorizingCopyWithAssumedAlignmentILi128EEENS4_14SM90_TMA_STOREES1Y_S20_S20_EEEvvEEEEvNT_6ParamsE --------------------------
	.section	.nv.shared._ZN7cutlass13device_kernelINS_4gemm6kernel13GemmUniversalIN4cute5tupleIJiiiiEEENS1_10collective13CollectiveMmaINS1_35MainloopSm100TmaUmmaWarpSpecializedILi9ELi2ELi4ENS5_IJNS4_1CILi1EEESB_SB_EEEEENS5_IJNSA_ILi64EEENSA_ILi112EEENSA_ILi128EEEEEEaNS5_IJlSB_lEEEaSI_NS4_8TiledMMAINS4_8MMA_AtomIJNS4_15SM100_MMA_S8_SSIaaiLi64ELi112ELNS4_4UMMA5MajorE0ELSN_0ELNSM_8SaturateE0EEEEEENS4_6LayoutISC_NS5_IJNSA_ILi0EEESS_SS_EEEEENS5_IJNS4_10UnderscoreESV_SV_EEEEENS4_13SM90_TMA_LOADENS4_14ComposedLayoutINS4_7SwizzleILi3ELi4ELi3EEENS4_18smem_ptr_flag_bitsILi8EEENSR_INS5_IJNSA_ILi8EEESG_EEENS5_IJSG_SB_EEEEEEEvNS4_8identityESY_S18_vS19_EENS_8epilogue10collective18CollectiveEpilogueINS1B_23Sm100TmaWarpSpecializedILi1ELi1ELi56ELb0ELb0EEEJSH_NS5_IJNSR_ISE_SB_EENSR_ISF_SB_EEEEEaSI_aSI_NS1B_6fusion15FusionCallbacksIS1F_NS1J_17LinearCombinationIaiaiLNS_15FloatRoundStyleE2EEESH_S1I_JEEENS4_5SM1004TMEM4LOAD25SM100_TMEM_LOAD_16dp32b8xESY_NSZ_INS10_ILi0ELi4ELi3EEES13_NSR_INS5_IJS14_NSA_ILi16EEEEEENS5_IJS1U_SB_EEEEEEENS4_39AutoVectorizingCopyWithAssumedAlignmentILi128EEENS4_14SM90_TMA_STOREES1Y_S20_S20_EEEvvEEEEvNT_6ParamsE,"aw",@nobits
	.sectionflags	@""
	.align	16
	.zero		1024


//--------------------- .nv.shared.reserved.0     --------------------------
	.section	.nv.shared.reserved.0,"aw",@nobits
	.weak		__nv_reservedSMEM_offset_0_alias
	.size		__nv_reservedSMEM_offset_0_alias, 0, 64
	.other		__nv_reservedSMEM_offset_0_alias,@"STO_CUDA_RESERVED_SHARED STV_DEFAULT"
__nv_reservedSMEM_offset_0_alias:
	.zero		0
.nv.shared.reserved.0:
	.zero		64
	.weak		__nv_reservedSMEM_tcgen05_partition
	.type		__nv_reservedSMEM_tcgen05_partition,@object
	.size		__nv_reservedSMEM_tcgen05_partition,(.L_0 - __nv_reservedSMEM_tcgen05_partition)
__nv_reservedSMEM_tcgen05_partition:
	.zero		32
.L_0:


//--------------------- .nv.global                --------------------------
	.section	.nv.global,"aw",@nobits
.nv.global:
	.type		_ZN40_INTERNAL_3e0db580_4_k_cu_f19e97d7_214094cute1_E,@object
	.size		_ZN40_INTERNAL_3e0db580_4_k_cu_f19e97d7_214094cute1_E,(_ZN40_INTERNAL_3e0db580_4_k_cu_f19e97d7_214094cuda3std3__45__cpo6cbeginE - _ZN40_INTERNAL_3e0db580_4_k_cu_f19e97d7_214094cute1_E)
_ZN40_INTERNAL_3e0db580_4_k_cu_f19e97d7_214094cute1_E:
	.zero		1
	.type		_ZN40_INTERNAL_3e0db580_4_k_cu_f19e97d7_214094cuda3std3__45__cpo6cbeginE,@object
	.size		_ZN40_INTERNAL_3e0db580_4_k_cu_f19e97d7_214094cuda3std3__45__cpo6cbeginE,(_ZN40_INTERNAL_3e0db580_4_k_cu_f19e97d7_214094cuda3std3__48in_placeE - _ZN40_INTERNAL_3e0db580_4_k_cu_f19e97d7_214094cuda3std3__45__cpo6cbeginE)
_ZN40_INTERNAL_3e0db580_4_k_cu_f19e97d7_214094cuda3std3__45__cpo6cbeginE:
	.zero		1
	.type		_ZN40_INTERNAL_3e0db580_4_k_cu_f19e97d7_214094cuda3std3__48in_placeE,@object
	.size		_ZN40_INTERNAL_3e0db580_4_k_cu_f19e97d7_214094cuda3std3__48in_placeE,(_ZN40_INTERNAL_3e0db580_4_k_cu_f19e97d7_214094cuda3std6ranges3__45__cpo9iter_moveE - _ZN40_INTERNAL_3e0db580_4_k_cu_f19e97d7_214094cuda3std3__48in_placeE)
_ZN40_INTERNAL_3e0db580_4_k_cu_f19e97d7_214094cuda3std3__48in_placeE:
	.zero		1
	.type		_ZN40_INTERNAL_3e0db580_4_k_cu_f19e97d7_214094cuda3std6ranges3__45__cpo9iter_moveE,@object
	.size		_ZN40_INTERNAL_3e0db580_4_k_cu_f19e97d7_214094cuda3std6ranges3__45__cpo9iter_moveE,(_ZN40_INTERNAL_3e0db580_4_k_cu_f19e97d7_214094cuda3std3__45__cpo5beginE - _ZN40_INTERNAL_3e0db580_4_k_cu_f19e97d7_214094cuda3std6ranges3__45__cpo9iter_moveE)
_ZN40_INTERNAL_3e0db580_4_k_cu_f19e97d7_214094cuda3std6ranges3__45__cpo9iter_moveE:
	.zero		1
	.type		_ZN40_INTERNAL_3e0db580_4_k_cu_f19e97d7_214094cuda3std3__45__cpo5beginE,@object
	.size		_ZN40_INTERNAL_3e0db580_4_k_cu_f19e97d7_214094cuda3std3__45__cpo5beginE,(_ZN40_INTERNAL_3e0db580_4_k_cu_f19e97d7_214094cuda3std3__442_GLOBAL__N__3e0db580_4_k_cu_f19e97d7_214096ignoreE - _ZN40_INTERNAL_3e0db580_4_k_cu_f19e97d7_214094cuda3std3__45__cpo5beginE)
_ZN40_INTERNAL_3e0db580_4_k_cu_f19e97d7_214094cuda3std3__45__cpo5beginE:
	.zero		1
	.type		_ZN40_INTERNAL_3e0db580_4_k_cu_f19e97d7_214094cuda3std3__442_GLOBAL__N__3e0db580_4_k_cu_f19e97d7_214096ignoreE,@object
	.size		_ZN40_INTERNAL_3e0db580_4_k_cu_f19e97d7_214094cuda3std3__442_GLOBAL__N__3e0db580_4_k_cu_f19e97d7_214096ignoreE,(_ZN40_INTERNAL_3e0db580_4_k_cu_f19e97d7_214094cute7productE - _ZN40_INTERNAL_3e0db580_4_k_cu_f19e97d7_214094cuda3std3__442_GLOBAL__N__3e0db580_4_k_cu_f19e97d7_214096ignoreE)
_ZN40_INTERNAL_3e0db580_4_k_cu_f19e97d7_214094cuda3std3__442_GLOBAL__N__3e0db580_4_k_cu_f19e97d7_214096ignoreE:
	.zero		1
	.type		_ZN40_INTERNAL_3e0db580_4_k_cu_f19e97d7_214094cute7productE,@object
	.size		_ZN40_INTERNAL_3e0db580_4_k_cu_f19e97d7_214094cute7productE,(_ZN40_INTERNAL_3e0db580_4_k_cu_f19e97d7_214094cuda3std3__45__cpo3endE - _ZN40_INTERNAL_3e0db580_4_k_cu_f19e97d7_214094cute7productE)
_ZN40_INTERNAL_3e0db580_4_k_cu_f19e97d7_214094cute7productE:
	.zero		1
	.type		_ZN40_INTERNAL_3e0db580_4_k_cu_f19e97d7_214094cuda3std3__45__cpo3endE,@object
	.size		_ZN40_INTERNAL_3e0db580_4_k_cu_f19e97d7_214094cuda3std3__45__cpo3endE,(_ZN40_INTERNAL_3e0db580_4_k_cu_f19e97d7_214094cuda3std3__419piecewise_constructE - _ZN40_INTERNAL_3e0db580_4_k_cu_f19e97d7_214094cuda3std3__45__cpo3endE)
_ZN40_INTERNAL_3e0db580_4_k_cu_f19e97d7_214094cuda3std3__45__cpo3endE:
	.zero		1
	.type		_ZN40_INTERNAL_3e0db580_4_k_cu_f19e97d7_214094cuda3std3__419piecewise_constructE,@object
	.size		_ZN40_INTERNAL_3e0db580_4_k_cu_f19e97d7_214094cuda3std3__419piecewise_constructE,(_ZN40_INTERNAL_3e0db580_4_k_cu_f19e97d7_214094cuda3std3__45__cpo4cendE - _ZN40_INTERNAL_3e0db580_4_k_cu_f19e97d7_214094cuda3std3__419piecewise_constructE)
_ZN40_INTERNAL_3e0db580_4_k_cu_f19e97d7_214094cuda3std3__419piecewise_constructE:
	.zero		1
	.type		_ZN40_INTERNAL_3e0db580_4_k_cu_f19e97d7_214094cuda3std3__45__cpo4cendE,@object
	.size		_ZN40_INTERNAL_3e0db580_4_k_cu_f19e97d7_214094cuda3std3__45__cpo4cendE,(_ZN40_INTERNAL_3e0db580_4_k_cu_f19e97d7_214094cuda3std6ranges3__45__cpo4swapE - _ZN40_INTERNAL_3e0db580_4_k_cu_f19e97d7_214094cuda3std3__45__cpo4cendE)
_ZN40_INTERNAL_3e0db580_4_k_cu_f19e97d7_214094cuda3std3__45__cpo4cendE:
	.zero		1
	.type		_ZN40_INTERNAL_3e0db580_4_k_cu_f19e97d7_214094cuda3std6ranges3__45__cpo4swapE,@object
	.size		_ZN40_INTERNAL_3e0db580_4_k_cu_f19e97d7_214094cuda3std6ranges3__45__cpo4swapE,(.L_9 - _ZN40_INTERNAL_3e0db580_4_k_cu_f19e97d7_214094cuda3std6ranges3__45__cpo4swapE)
_ZN40_INTERNAL_3e0db580_4_k_cu_f19e97d7_214094cuda3std6ranges3__45__cpo4swapE:
	.zero		1
.L_9:


//--------------------- .nv.constant0._ZN7cutlass13device_kernelINS_4gemm6kernel13GemmUniversalIN4cute5tupleIJiiiiEEENS1_10collective13CollectiveMmaINS1_35MainloopSm100TmaUmmaWarpSpecializedILi9ELi2ELi4ENS5_IJNS4_1CILi1EEESB_SB_EEEEENS5_IJNSA_ILi64EEENSA_ILi112EEENSA_ILi128EEEEEEaNS5_IJlSB_lEEEaSI_NS4_8TiledMMAINS4_8MMA_AtomIJNS4_15SM100_MMA_S8_SSIaaiLi64ELi112ELNS4_4UMMA5MajorE0ELSN_0ELNSM_8SaturateE0EEEEEENS4_6LayoutISC_NS5_IJNSA_ILi0EEESS_SS_EEEEENS5_IJNS4_10UnderscoreESV_SV_EEEEENS4_13SM90_TMA_LOADENS4_14ComposedLayoutINS4_7SwizzleILi3ELi4ELi3EEENS4_18smem_ptr_flag_bitsILi8EEENSR_INS5_IJNSA_ILi8EEESG_EEENS5_IJSG_SB_EEEEEEEvNS4_8identityESY_S18_vS19_EENS_8epilogue10collective18CollectiveEpilogueINS1B_23Sm100TmaWarpSpecializedILi1ELi1ELi56ELb0ELb0EEEJSH_NS5_IJNSR_ISE_SB_EENSR_ISF_SB_EEEEEaSI_aSI_NS1B_6fusion15FusionCallbacksIS1F_NS1J_17LinearCombinationIaiaiLNS_15FloatRoundStyleE2EEESH_S1I_JEEENS4_5SM1004TMEM4LOAD25SM100_TMEM_LOAD_16dp32b8xESY_NSZ_INS10_ILi0ELi4ELi3EEES13_NSR_INS5_IJS14_NSA_ILi16EEEEEENS5_IJS1U_SB_EEEEEEENS4_39AutoVectorizingCopyWithAssumedAlignmentILi128EEENS4_14SM90_TMA_STOREES1Y_S20_S20_EEEvvEEEEvNT_6ParamsE --------------------------
	.section	.nv.constant0._ZN7cutlass13device_kernelINS_4gemm6kernel13GemmUniversalIN4cute5tupleIJiiiiEEENS1_10collective13CollectiveMmaINS1_35MainloopSm100TmaUmmaWarpSpecializedILi9ELi2ELi4ENS5_IJNS4_1CILi1EEESB_SB_EEEEENS5_IJNSA_ILi64EEENSA_ILi112EEENSA_ILi128EEEEEEaNS5_IJlSB_lEEEaSI_NS4_8TiledMMAINS4_8MMA_AtomIJNS4_15SM100_MMA_S8_SSIaaiLi64ELi112ELNS4_4UMMA5MajorE0ELSN_0ELNSM_8SaturateE0EEEEEENS4_6LayoutISC_NS5_IJNSA_ILi0EEESS_SS_EEEEENS5_IJNS4_10UnderscoreESV_SV_EEEEENS4_13SM90_TMA_LOADENS4_14ComposedLayoutINS4_7SwizzleILi3ELi4ELi3EEENS4_18smem_ptr_flag_bitsILi8EEENSR_INS5_IJNSA_ILi8EEESG_EEENS5_IJSG_SB_EEEEEEEvNS4_8identityESY_S18_vS19_EENS_8epilogue10collective18CollectiveEpilogueINS1B_23Sm100TmaWarpSpecializedILi1ELi1ELi56ELb0ELb0EEEJSH_NS5_IJNSR_ISE_SB_EENSR_ISF_SB_EEEEEaSI_aSI_NS1B_6fusion15FusionCallbacksIS1F_NS1J_17LinearCombinationIaiaiLNS_15FloatRoundStyleE2EEESH_S1I_JEEENS4_5SM1004TMEM4LOAD25SM100_TMEM_LOAD_16dp32b8xESY_NSZ_INS10_ILi0ELi4ELi3EEES13_NSR_INS5_IJS14_NSA_ILi16EEEEEENS5_IJS1U_SB_EEEEEEENS4_39AutoVectorizingCopyWithAssumedAlignmentILi128EEENS4_14SM90_TMA_STOREES1Y_S20_S20_EEEvvEEEEvNT_6ParamsE,"a",@progbits
	.sectionflags	@""
	.align	4
.nv.constant0._ZN7cutlass13device_kernelINS_4gemm6kernel13GemmUniversalIN4cute5tupleIJiiiiEEENS1_10collective13CollectiveMmaINS1_35MainloopSm100TmaUmmaWarpSpecializedILi9ELi2ELi4ENS5_IJNS4_1CILi1EEESB_SB_EEEEENS5_IJNSA_ILi64EEENSA_ILi112EEENSA_ILi128EEEEEEaNS5_IJlSB_lEEEaSI_NS4_8TiledMMAINS4_8MMA_AtomIJNS4_15SM100_MMA_S8_SSIaaiLi64ELi112ELNS4_4UMMA5MajorE0ELSN_0ELNSM_8SaturateE0EEEEEENS4_6LayoutISC_NS5_IJNSA_ILi0EEESS_SS_EEEEENS5_IJNS4_10UnderscoreESV_SV_EEEEENS4_13SM90_TMA_LOADENS4_14ComposedLayoutINS4_7SwizzleILi3ELi4ELi3EEENS4_18smem_ptr_flag_bitsILi8EEENSR_INS5_IJNSA_ILi8EEESG_EEENS5_IJSG_SB_EEEEEEEvNS4_8identityESY_S18_vS19_EENS_8epilogue10collective18CollectiveEpilogueINS1B_23Sm100TmaWarpSpecializedILi1ELi1ELi56ELb0ELb0EEEJSH_NS5_IJNSR_ISE_SB_EENSR_ISF_SB_EEEEEaSI_aSI_NS1B_6fusion15FusionCallbacksIS1F_NS1J_17LinearCombinationIaiaiLNS_15FloatRoundStyleE2EEESH_S1I_JEEENS4_5SM1004TMEM4LOAD25SM100_TMEM_LOAD_16dp32b8xESY_NSZ_INS10_ILi0ELi4ELi3EEES13_NSR_INS5_IJS14_NSA_ILi16EEEEEENS5_IJS1U_SB_EEEEEEENS4_39AutoVectorizingCopyWithAssumedAlignmentILi128EEENS4_14SM90_TMA_STOREES1Y_S20_S20_EEEvvEEEEvNT_6ParamsE:
	.zero		2944


//--------------------- SYMBOLS --------------------------

	.type		.nv.reservedSmem.offset0,@object
	.size		.nv.reservedSmem.offset0,0x4
	.type		.nv.reservedSmem.cap,@object
	.size		.nv.reservedSmem.cap,0x4
	.type		__assertfail,@function
